	.target	sm_100a

	.elftype	@"ET_EXEC"


//--------------------- .note.nv.tkinfo           --------------------------
	.section	.note.nv.tkinfo,"",@"SHT_NOTE"
	.sectionflags	@"SHF_NOTE_NV_TKINFO"
	.tkinfo
        /*0018*/ 	.word	0x00000002
        /*0030*/ 	.string	""
        /*0030*/ 	.string	"ptxas"
        /*0030*/ 	.string	"Cuda compilation tools, release 13.0, V13.0.88"
        /*0030*/ 	.string	"Build cuda_13.0.r13.0/compiler.36424714_0"
        /*0030*/ 	.string	"-arch sm_100a -m 64 "



//--------------------- .note.nv.cuinfo           --------------------------
	.section	.note.nv.cuinfo,"",@"SHT_NOTE"
	.sectionflags	@"SHF_NOTE_NV_CUINFO"
        /*0018*/ 	.short	0x0002
        /*001a*/ 	.short	0x0064
        /*001c*/ 	.short	0x0082
	.zero		2


//--------------------- .nv.info                  --------------------------
	.section	.nv.info,"",@"SHT_CUDA_INFO"
	.align	4


	//----- nvinfo : EIATTR_REGCOUNT
	.align		4
        /*0000*/ 	.byte	0x04, 0x2f
        /*0002*/ 	.short	(.L_12 - .L_11)
	.align		4
.L_11:
        /*0004*/ 	.word	index@(_ZN7cutlass6KernelINS_4gemm6kernel15Rank2KUniversalINS1_11threadblock13MmaMultistageINS1_9GemmShapeILi32ELi32ELi16EEENS_9transform11threadblock28PredicatedTileAccessIteratorINS_11MatrixShapeILi32ELi16EEEdNS_6layout11ColumnMajorELi1ENS8_31PitchLinearWarpStripedThreadMapINS_16PitchLinearShapeILi32ELi16EEELi128ENSG_ILi16ELi2EEELi1EEENS_5ArrayIdLi1ELb1EEELb0ENSD_9NoPermuteEEENS9_25RegularTileAccessIteratorISC_dNSD_43ColumnMajorTensorOpMultiplicandCongruous64bELi1ESJ_Li8EEELNS_4arch14CacheOperation4KindE0ENSA_INSB_ILi16ELi32EEEdNSD_8RowMajorELi0ESJ_SL_Lb0ESM_EENSO_ISU_dNSD_40RowMajorTensorOpMultiplicandCongruous64bELi0ESJ_Li8EEELST_0EdSV_NS4_9MmaPolicyINS1_4warp11MmaTensorOpINS6_ILi16ELi16ELi16EEEdSP_dSX_dSV_NS10_17MmaTensorOpPolicyINSR_3MmaINS6_ILi8ELi8ELi4EEELi32EdSV_dSE_dSV_NSR_13OpMultiplyAddEEENSB_ILi1ELi1EEEEELi1ELb0EbEENSB_ILi0ELi0EEES1B_Li1EEELi3ELNS1_23SharedMemoryClearOptionE0EbEES1E_NS_8epilogue11threadblock8EpilogueIS7_S1A_Li1ENS1G_27PredicatedTileIteratorBlas3INS1G_26OutputTileOptimalThreadMapINS1G_15OutputTileShapeILi32ELi8ELi2ELi1ELi1EEENS1K_ILi1ELi2ELi1ELi1ELi2EEELi128ELi1ELi64EEEdLNS_8BlasModeE1EEENS1F_4warp24FragmentIteratorTensorOpIS12_S15_dNSK_IdLi2ELb1EEESV_EENS1Q_20TileIteratorTensorOpIS12_S15_dSV_EENS1G_18SharedLoadIteratorINS1N_18CompactedThreadMapEdLi8EEENS1F_6thread17LinearCombinationIdLi1EddLNS1Z_9ScaleType4KindE0ELNS_15FloatRoundStyleE2EdEENSB_ILi0ELi4EEELi1ELi1EEENS4_30GemmIdentityThreadblockSwizzleILi1EEELNS_8FillModeE2ELS1O_1EEEEEvNT_6ParamsE)
        /*0008*/ 	.word	0x00000050


	//----- nvinfo : EIATTR_FRAME_SIZE
	.align		4
.L_12:
        /*000c*/ 	.byte	0x04, 0x11
        /*000e*/ 	.short	(.L_14 - .L_13)
	.align		4
.L_13:
        /*0010*/ 	.word	index@($__internal_0_$__cuda_sm20_div_u64)
        /*0014*/ 	.word	0x00000000


	//----- nvinfo : EIATTR_FRAME_SIZE
	.align		4
.L_14:
        /*0018*/ 	.byte	0x04, 0x11
        /*001a*/ 	.short	(.L_16 - .L_15)
	.align		4
.L_15:
        /*001c*/ 	.word	index@(_ZN7cutlass6KernelINS_4gemm6kernel15Rank2KUniversalINS1_11threadblock13MmaMultistageINS1_9GemmShapeILi32ELi32ELi16EEENS_9transform11threadblock28PredicatedTileAccessIteratorINS_11MatrixShapeILi32ELi16EEEdNS_6layout11ColumnMajorELi1ENS8_31PitchLinearWarpStripedThreadMapINS_16PitchLinearShapeILi32ELi16EEELi128ENSG_ILi16ELi2EEELi1EEENS_5ArrayIdLi1ELb1EEELb0ENSD_9NoPermuteEEENS9_25RegularTileAccessIteratorISC_dNSD_43ColumnMajorTensorOpMultiplicandCongruous64bELi1ESJ_Li8EEELNS_4arch14CacheOperation4KindE0ENSA_INSB_ILi16ELi32EEEdNSD_8RowMajorELi0ESJ_SL_Lb0ESM_EENSO_ISU_dNSD_40RowMajorTensorOpMultiplicandCongruous64bELi0ESJ_Li8EEELST_0EdSV_NS4_9MmaPolicyINS1_4warp11MmaTensorOpINS6_ILi16ELi16ELi16EEEdSP_dSX_dSV_NS10_17MmaTensorOpPolicyINSR_3MmaINS6_ILi8ELi8ELi4EEELi32EdSV_dSE_dSV_NSR_13OpMultiplyAddEEENSB_ILi1ELi1EEEEELi1ELb0EbEENSB_ILi0ELi0EEES1B_Li1EEELi3ELNS1_23SharedMemoryClearOptionE0EbEES1E_NS_8epilogue11threadblock8EpilogueIS7_S1A_Li1ENS1G_27PredicatedTileIteratorBlas3INS1G_26OutputTileOptimalThreadMapINS1G_15OutputTileShapeILi32ELi8ELi2ELi1ELi1EEENS1K_ILi1ELi2ELi1ELi1ELi2EEELi128ELi1ELi64EEEdLNS_8BlasModeE1EEENS1F_4warp24FragmentIteratorTensorOpIS12_S15_dNSK_IdLi2ELb1EEESV_EENS1Q_20TileIteratorTensorOpIS12_S15_dSV_EENS1G_18SharedLoadIteratorINS1N_18CompactedThreadMapEdLi8EEENS1F_6thread17LinearCombinationIdLi1EddLNS1Z_9ScaleType4KindE0ELNS_15FloatRoundStyleE2EdEENSB_ILi0ELi4EEELi1ELi1EEENS4_30GemmIdentityThreadblockSwizzleILi1EEELNS_8FillModeE2ELS1O_1EEEEEvNT_6ParamsE)
        /*0020*/ 	.word	0x00000000


	//----- nvinfo : EIATTR_MIN_STACK_SIZE
	.align		4
.L_16:
        /*0024*/ 	.byte	0x04, 0x12
        /*0026*/ 	.short	(.L_18 - .L_17)
	.align		4
.L_17:
        /*0028*/ 	.word	index@(_ZN7cutlass6KernelINS_4gemm6kernel15Rank2KUniversalINS1_11threadblock13MmaMultistageINS1_9GemmShapeILi32ELi32ELi16EEENS_9transform11threadblock28PredicatedTileAccessIteratorINS_11MatrixShapeILi32ELi16EEEdNS_6layout11ColumnMajorELi1ENS8_31PitchLinearWarpStripedThreadMapINS_16PitchLinearShapeILi32ELi16EEELi128ENSG_ILi16ELi2EEELi1EEENS_5ArrayIdLi1ELb1EEELb0ENSD_9NoPermuteEEENS9_25RegularTileAccessIteratorISC_dNSD_43ColumnMajorTensorOpMultiplicandCongruous64bELi1ESJ_Li8EEELNS_4arch14CacheOperation4KindE0ENSA_INSB_ILi16ELi32EEEdNSD_8RowMajorELi0ESJ_SL_Lb0ESM_EENSO_ISU_dNSD_40RowMajorTensorOpMultiplicandCongruous64bELi0ESJ_Li8EEELST_0EdSV_NS4_9MmaPolicyINS1_4warp11MmaTensorOpINS6_ILi16ELi16ELi16EEEdSP_dSX_dSV_NS10_17MmaTensorOpPolicyINSR_3MmaINS6_ILi8ELi8ELi4EEELi32EdSV_dSE_dSV_NSR_13OpMultiplyAddEEENSB_ILi1ELi1EEEEELi1ELb0EbEENSB_ILi0ELi0EEES1B_Li1EEELi3ELNS1_23SharedMemoryClearOptionE0EbEES1E_NS_8epilogue11threadblock8EpilogueIS7_S1A_Li1ENS1G_27PredicatedTileIteratorBlas3INS1G_26OutputTileOptimalThreadMapINS1G_15OutputTileShapeILi32ELi8ELi2ELi1ELi1EEENS1K_ILi1ELi2ELi1ELi1ELi2EEELi128ELi1ELi64EEEdLNS_8BlasModeE1EEENS1F_4warp24FragmentIteratorTensorOpIS12_S15_dNSK_IdLi2ELb1EEESV_EENS1Q_20TileIteratorTensorOpIS12_S15_dSV_EENS1G_18SharedLoadIteratorINS1N_18CompactedThreadMapEdLi8EEENS1F_6thread17LinearCombinationIdLi1EddLNS1Z_9ScaleType4KindE0ELNS_15FloatRoundStyleE2EdEENSB_ILi0ELi4EEELi1ELi1EEENS4_30GemmIdentityThreadblockSwizzleILi1EEELNS_8FillModeE2ELS1O_1EEEEEvNT_6ParamsE)
        /*002c*/ 	.word	0x00000000
.L_18:


//--------------------- .nv.compat                --------------------------
	.section	.nv.compat,"",@"SHT_CUDA_COMPAT_INFO"
	.align	4
        /*0000*/ 	.byte	0x02, 0x09, 0x01, 0x00, 0x02, 0x02, 0x01, 0x00, 0x02, 0x05, 0x05, 0x00, 0x03, 0x07, 0x01, 0x01
        /*0010*/ 	.byte	0x02, 0x03, 0x00, 0x00, 0x02, 0x06, 0x01, 0x00, 0x04, 0x0b, 0x08, 0x00, 0x01, 0x00, 0x00, 0x00
        /*0020*/ 	.byte	0x00, 0x00, 0x00, 0x00


//--------------------- .nv.info._ZN7cutlass6KernelINS_4gemm6kernel15Rank2KUniversalINS1_11threadblock13MmaMultistageINS1_9GemmShapeILi32ELi32ELi16EEENS_9transform11threadblock28PredicatedTileAccessIteratorINS_11MatrixShapeILi32ELi16EEEdNS_6layout11ColumnMajorELi1ENS8_31PitchLinearWarpStripedThreadMapINS_16PitchLinearShapeILi32ELi16EEELi128ENSG_ILi16ELi2EEELi1EEENS_5ArrayIdLi1ELb1EEELb0ENSD_9NoPermuteEEENS9_25RegularTileAccessIteratorISC_dNSD_43ColumnMajorTensorOpMultiplicandCongruous64bELi1ESJ_Li8EEELNS_4arch14CacheOperation4KindE0ENSA_INSB_ILi16ELi32EEEdNSD_8RowMajorELi0ESJ_SL_Lb0ESM_EENSO_ISU_dNSD_40RowMajorTensorOpMultiplicandCongruous64bELi0ESJ_Li8EEELST_0EdSV_NS4_9MmaPolicyINS1_4warp11MmaTensorOpINS6_ILi16ELi16ELi16EEEdSP_dSX_dSV_NS10_17MmaTensorOpPolicyINSR_3MmaINS6_ILi8ELi8ELi4EEELi32EdSV_dSE_dSV_NSR_13OpMultiplyAddEEENSB_ILi1ELi1EEEEELi1ELb0EbEENSB_ILi0ELi0EEES1B_Li1EEELi3ELNS1_23SharedMemoryClearOptionE0EbEES1E_NS_8epilogue11threadblock8EpilogueIS7_S1A_Li1ENS1G_27PredicatedTileIteratorBlas3INS1G_26OutputTileOptimalThreadMapINS1G_15OutputTileShapeILi32ELi8ELi2ELi1ELi1EEENS1K_ILi1ELi2ELi1ELi1ELi2EEELi128ELi1ELi64EEEdLNS_8BlasModeE1EEENS1F_4warp24FragmentIteratorTensorOpIS12_S15_dNSK_IdLi2ELb1EEESV_EENS1Q_20TileIteratorTensorOpIS12_S15_dSV_EENS1G_18SharedLoadIteratorINS1N_18CompactedThreadMapEdLi8EEENS1F_6thread17LinearCombinationIdLi1EddLNS1Z_9ScaleType4KindE0ELNS_15FloatRoundStyleE2EdEENSB_ILi0ELi4EEELi1ELi1EEENS4_30GemmIdentityThreadblockSwizzleILi1EEELNS_8FillModeE2ELS1O_1EEEEEvNT_6ParamsE --------------------------
	.section	.nv.info._ZN7cutlass6KernelINS_4gemm6kernel15Rank2KUniversalINS1_11threadblock13MmaMultistageINS1_9GemmShapeILi32ELi32ELi16EEENS_9transform11threadblock28PredicatedTileAccessIteratorINS_11MatrixShapeILi32ELi16EEEdNS_6layout11ColumnMajorELi1ENS8_31PitchLinearWarpStripedThreadMapINS_16PitchLinearShapeILi32ELi16EEELi128ENSG_ILi16ELi2EEELi1EEENS_5ArrayIdLi1ELb1EEELb0ENSD_9NoPermuteEEENS9_25RegularTileAccessIteratorISC_dNSD_43ColumnMajorTensorOpMultiplicandCongruous64bELi1ESJ_Li8EEELNS_4arch14CacheOperation4KindE0ENSA_INSB_ILi16ELi32EEEdNSD_8RowMajorELi0ESJ_SL_Lb0ESM_EENSO_ISU_dNSD_40RowMajorTensorOpMultiplicandCongruous64bELi0ESJ_Li8EEELST_0EdSV_NS4_9MmaPolicyINS1_4warp11MmaTensorOpINS6_ILi16ELi16ELi16EEEdSP_dSX_dSV_NS10_17MmaTensorOpPolicyINSR_3MmaINS6_ILi8ELi8ELi4EEELi32EdSV_dSE_dSV_NSR_13OpMultiplyAddEEENSB_ILi1ELi1EEEEELi1ELb0EbEENSB_ILi0ELi0EEES1B_Li1EEELi3ELNS1_23SharedMemoryClearOptionE0EbEES1E_NS_8epilogue11threadblock8EpilogueIS7_S1A_Li1ENS1G_27PredicatedTileIteratorBlas3INS1G_26OutputTileOptimalThreadMapINS1G_15OutputTileShapeILi32ELi8ELi2ELi1ELi1EEENS1K_ILi1ELi2ELi1ELi1ELi2EEELi128ELi1ELi64EEEdLNS_8BlasModeE1EEENS1F_4warp24FragmentIteratorTensorOpIS12_S15_dNSK_IdLi2ELb1EEESV_EENS1Q_20TileIteratorTensorOpIS12_S15_dSV_EENS1G_18SharedLoadIteratorINS1N_18CompactedThreadMapEdLi8EEENS1F_6thread17LinearCombinationIdLi1EddLNS1Z_9ScaleType4KindE0ELNS_15FloatRoundStyleE2EdEENSB_ILi0ELi4EEELi1ELi1EEENS4_30GemmIdentityThreadblockSwizzleILi1EEELNS_8FillModeE2ELS1O_1EEEEEvNT_6ParamsE,"",@"SHT_CUDA_INFO"
	.sectionflags	@""
	.align	4


	//----- nvinfo : EIATTR_CUDA_API_VERSION
	.align		4
        /*0000*/ 	.byte	0x04, 0x37
        /*0002*/ 	.short	(.L_20 - .L_19)
.L_19:
        /*0004*/ 	.word	0x00000082


	//----- nvinfo : EIATTR_KPARAM_INFO
	.align		4
.L_20:
        /*0008*/ 	.byte	0x04, 0x17
        /*000a*/ 	.short	(.L_22 - .L_21)
.L_21:
        /*000c*/ 	.word	0x00000000
        /*0010*/ 	.short	0x0000
        /*0012*/ 	.short	0x0000
        /*0014*/ 	.byte	0x00, 0xf0, 0xc1, 0x06


	//----- nvinfo : EIATTR_SPARSE_MMA_MASK
	.align		4
.L_22:
        /*0018*/ 	.byte	0x03, 0x50
        /*001a*/ 	.short	0x0000


	//----- nvinfo : EIATTR_MAXREG_COUNT
	.align		4
        /*001c*/ 	.byte	0x03, 0x1b
        /*001e*/ 	.short	0x00ff


	//----- nvinfo : EIATTR_NUM_BARRIERS
	.align		4
        /*0020*/ 	.byte	0x02, 0x4c
        /*0022*/ 	.byte	0x01
	.zero		1


	//----- nvinfo : EIATTR_MERCURY_ISA_VERSION
	.align		4
        /*0024*/ 	.byte	0x03, 0x5f
        /*0026*/ 	.short	0x0101


	//----- nvinfo : EIATTR_COOP_GROUP_MASK_REGIDS
	.align		4
        /*0028*/ 	.byte	0x04, 0x29
        /*002a*/ 	.short	(.L_24 - .L_23)


	//   ....[0]....
.L_23:
        /*002c*/ 	.word	0xffffffff


	//----- nvinfo : EIATTR_COOP_GROUP_INSTR_OFFSETS
	.align		4
.L_24:
        /*0030*/ 	.byte	0x04, 0x28
        /*0032*/ 	.short	(.L_26 - .L_25)


	//   ....[0]....
.L_25:
        /*0034*/ 	.word	0x00000490


	//----- nvinfo : EIATTR_VRC_CTA_INIT_COUNT
	.align		4
.L_26:
        /*0038*/ 	.byte	0x02, 0x4a
	.zero		1
	.zero		1


	//----- nvinfo : EIATTR_EXIT_INSTR_OFFSETS
	.align		4
        /*003c*/ 	.byte	0x04, 0x1c
        /*003e*/ 	.short	(.L_28 - .L_27)


	//   ....[0]....
.L_27:
        /*0040*/ 	.word	0x000000d0


	//   ....[1]....
        /*0044*/ 	.word	0x000001c0


	//   ....[2]....
        /*0048*/ 	.word	0x00000220


	//   ....[3]....
        /*004c*/ 	.word	0x000099d0


	//   ....[4]....
        /*0050*/ 	.word	0x00009a40


	//   ....[5]....
        /*0054*/ 	.word	0x00009b00


	//----- nvinfo : EIATTR_CRS_STACK_SIZE
	.align		4
.L_28:
        /*0058*/ 	.byte	0x04, 0x1e
        /*005a*/ 	.short	(.L_30 - .L_29)
.L_29:
        /*005c*/ 	.word	0x00000000


	//----- nvinfo : EIATTR_CBANK_PARAM_SIZE
	.align		4
.L_30:
        /*0060*/ 	.byte	0x03, 0x19
        /*0062*/ 	.short	0x01b0


	//----- nvinfo : EIATTR_PARAM_CBANK
	.align		4
        /*0064*/ 	.byte	0x04, 0x0a
        /*0066*/ 	.short	(.L_32 - .L_31)
	.align		4
.L_31:
        /*0068*/ 	.word	index@(.nv.constant0._ZN7cutlass6KernelINS_4gemm6kernel15Rank2KUniversalINS1_11threadblock13MmaMultistageINS1_9GemmShapeILi32ELi32ELi16EEENS_9transform11threadblock28PredicatedTileAccessIteratorINS_11MatrixShapeILi32ELi16EEEdNS_6layout11ColumnMajorELi1ENS8_31PitchLinearWarpStripedThreadMapINS_16PitchLinearShapeILi32ELi16EEELi128ENSG_ILi16ELi2EEELi1EEENS_5ArrayIdLi1ELb1EEELb0ENSD_9NoPermuteEEENS9_25RegularTileAccessIteratorISC_dNSD_43ColumnMajorTensorOpMultiplicandCongruous64bELi1ESJ_Li8EEELNS_4arch14CacheOperation4KindE0ENSA_INSB_ILi16ELi32EEEdNSD_8RowMajorELi0ESJ_SL_Lb0ESM_EENSO_ISU_dNSD_40RowMajorTensorOpMultiplicandCongruous64bELi0ESJ_Li8EEELST_0EdSV_NS4_9MmaPolicyINS1_4warp11MmaTensorOpINS6_ILi16ELi16ELi16EEEdSP_dSX_dSV_NS10_17MmaTensorOpPolicyINSR_3MmaINS6_ILi8ELi8ELi4EEELi32EdSV_dSE_dSV_NSR_13OpMultiplyAddEEENSB_ILi1ELi1EEEEELi1ELb0EbEENSB_ILi0ELi0EEES1B_Li1EEELi3ELNS1_23SharedMemoryClearOptionE0EbEES1E_NS_8epilogue11threadblock8EpilogueIS7_S1A_Li1ENS1G_27PredicatedTileIteratorBlas3INS1G_26OutputTileOptimalThreadMapINS1G_15OutputTileShapeILi32ELi8ELi2ELi1ELi1EEENS1K_ILi1ELi2ELi1ELi1ELi2EEELi128ELi1ELi64EEEdLNS_8BlasModeE1EEENS1F_4warp24FragmentIteratorTensorOpIS12_S15_dNSK_IdLi2ELb1EEESV_EENS1Q_20TileIteratorTensorOpIS12_S15_dSV_EENS1G_18SharedLoadIteratorINS1N_18CompactedThreadMapEdLi8EEENS1F_6thread17LinearCombinationIdLi1EddLNS1Z_9ScaleType4KindE0ELNS_15FloatRoundStyleE2EdEENSB_ILi0ELi4EEELi1ELi1EEENS4_30GemmIdentityThreadblockSwizzleILi1EEELNS_8FillModeE2ELS1O_1EEEEEvNT_6ParamsE)
        /*006c*/ 	.short	0x0380
        /*006e*/ 	.short	0x01b0


	//----- nvinfo : EIATTR_SW_WAR
	.align		4
.L_32:
        /*0070*/ 	.byte	0x04, 0x36
        /*0072*/ 	.short	(.L_34 - .L_33)
.L_33:
        /*0074*/ 	.word	0x00000008
.L_34:


//--------------------- .nv.callgraph             --------------------------
	.section	.nv.callgraph,"",@"SHT_CUDA_CALLGRAPH"
	.align	4
	.sectionentsize	8
	.align		4
        /*0000*/ 	.word	0x00000000
	.align		4
        /*0004*/ 	.word	0xffffffff
	.align		4
        /*0008*/ 	.word	0x00000000
	.align		4
        /*000c*/ 	.word	0xfffffffe
	.align		4
        /*0010*/ 	.word	0x00000000
	.align		4
        /*0014*/ 	.word	0xfffffffd
	.align		4
        /*0018*/ 	.word	0x00000000
	.align		4
        /*001c*/ 	.word	0xfffffffc


//--------------------- .nv.constant4             --------------------------
	.section	.nv.constant4,"a",@progbits
	.align	8
	.align		8
.nv.constant4:
        /*0000*/ 	.dword	_ZN39_INTERNAL_feba2590_4_k_cu_3f301e0a_27634cuda3std3__45__cpo5beginE
	.align		8
        /*0008*/ 	.dword	_ZN39_INTERNAL_feba2590_4_k_cu_3f301e0a_27634cuda3std3__45__cpo3endE
	.align		8
        /*0010*/ 	.dword	_ZN39_INTERNAL_feba2590_4_k_cu_3f301e0a_27634cuda3std3__45__cpo6cbeginE
	.align		8
        /*0018*/ 	.dword	_ZN39_INTERNAL_feba2590_4_k_cu_3f301e0a_27634cuda3std3__45__cpo4cendE
	.align		8
        /*0020*/ 	.dword	_ZN39_INTERNAL_feba2590_4_k_cu_3f301e0a_27634cuda3std3__441_GLOBAL__N__feba2590_4_k_cu_3f301e0a_27636ignoreE
	.align		8
        /*0028*/ 	.dword	_ZN39_INTERNAL_feba2590_4_k_cu_3f301e0a_27634cuda3std3__419piecewise_constructE
	.align		8
        /*0030*/ 	.dword	_ZN39_INTERNAL_feba2590_4_k_cu_3f301e0a_27634cuda3std3__48in_placeE
	.align		8
        /*0038*/ 	.dword	_ZN39_INTERNAL_feba2590_4_k_cu_3f301e0a_27634cuda3std6ranges3__45__cpo4swapE
	.align		8
        /*0040*/ 	.dword	_ZN39_INTERNAL_feba2590_4_k_cu_3f301e0a_27634cuda3std6ranges3__45__cpo9iter_moveE
	.align		8
        /*0048*/ 	.dword	_ZN39_INTERNAL_feba2590_4_k_cu_3f301e0a_27634cute7productE
	.align		8
        /*0050*/ 	.dword	_ZN39_INTERNAL_feba2590_4_k_cu_3f301e0a_27634cute1_E


//--------------------- .text._ZN7cutlass6KernelINS_4gemm6kernel15Rank2KUniversalINS1_11threadblock13MmaMultistageINS1_9GemmShapeILi32ELi32ELi16EEENS_9transform11threadblock28PredicatedTileAccessIteratorINS_11MatrixShapeILi32ELi16EEEdNS_6layout11ColumnMajorELi1ENS8_31PitchLinearWarpStripedThreadMapINS_16PitchLinearShapeILi32ELi16EEELi128ENSG_ILi16ELi2EEELi1EEENS_5ArrayIdLi1ELb1EEELb0ENSD_9NoPermuteEEENS9_25RegularTileAccessIteratorISC_dNSD_43ColumnMajorTensorOpMultiplicandCongruous64bELi1ESJ_Li8EEELNS_4arch14CacheOperation4KindE0ENSA_INSB_ILi16ELi32EEEdNSD_8RowMajorELi0ESJ_SL_Lb0ESM_EENSO_ISU_dNSD_40RowMajorTensorOpMultiplicandCongruous64bELi0ESJ_Li8EEELST_0EdSV_NS4_9MmaPolicyINS1_4warp11MmaTensorOpINS6_ILi16ELi16ELi16EEEdSP_dSX_dSV_NS10_17MmaTensorOpPolicyINSR_3MmaINS6_ILi8ELi8ELi4EEELi32EdSV_dSE_dSV_NSR_13OpMultiplyAddEEENSB_ILi1ELi1EEEEELi1ELb0EbEENSB_ILi0ELi0EEES1B_Li1EEELi3ELNS1_23SharedMemoryClearOptionE0EbEES1E_NS_8epilogue11threadblock8EpilogueIS7_S1A_Li1ENS1G_27PredicatedTileIteratorBlas3INS1G_26OutputTileOptimalThreadMapINS1G_15OutputTileShapeILi32ELi8ELi2ELi1ELi1EEENS1K_ILi1ELi2ELi1ELi1ELi2EEELi128ELi1ELi64EEEdLNS_8BlasModeE1EEENS1F_4warp24FragmentIteratorTensorOpIS12_S15_dNSK_IdLi2ELb1EEESV_EENS1Q_20TileIteratorTensorOpIS12_S15_dSV_EENS1G_18SharedLoadIteratorINS1N_18CompactedThreadMapEdLi8EEENS1F_6thread17LinearCombinationIdLi1EddLNS1Z_9ScaleType4KindE0ELNS_15FloatRoundStyleE2EdEENSB_ILi0ELi4EEELi1ELi1EEENS4_30GemmIdentityThreadblockSwizzleILi1EEELNS_8FillModeE2ELS1O_1EEEEEvNT_6ParamsE --------------------------
	.section	.text._ZN7cutlass6KernelINS_4gemm6kernel15Rank2KUniversalINS1_11threadblock13MmaMultistageINS1_9GemmShapeILi32ELi32ELi16EEENS_9transform11threadblock28PredicatedTileAccessIteratorINS_11MatrixShapeILi32ELi16EEEdNS_6layout11ColumnMajorELi1ENS8_31PitchLinearWarpStripedThreadMapINS_16PitchLinearShapeILi32ELi16EEELi128ENSG_ILi16ELi2EEELi1EEENS_5ArrayIdLi1ELb1EEELb0ENSD_9NoPermuteEEENS9_25RegularTileAccessIteratorISC_dNSD_43ColumnMajorTensorOpMultiplicandCongruous64bELi1ESJ_Li8EEELNS_4arch14CacheOperation4KindE0ENSA_INSB_ILi16ELi32EEEdNSD_8RowMajorELi0ESJ_SL_Lb0ESM_EENSO_ISU_dNSD_40RowMajorTensorOpMultiplicandCongruous64bELi0ESJ_Li8EEELST_0EdSV_NS4_9MmaPolicyINS1_4warp11MmaTensorOpINS6_ILi16ELi16ELi16EEEdSP_dSX_dSV_NS10_17MmaTensorOpPolicyINSR_3MmaINS6_ILi8ELi8ELi4EEELi32EdSV_dSE_dSV_NSR_13OpMultiplyAddEEENSB_ILi1ELi1EEEEELi1ELb0EbEENSB_ILi0ELi0EEES1B_Li1EEELi3ELNS1_23SharedMemoryClearOptionE0EbEES1E_NS_8epilogue11threadblock8EpilogueIS7_S1A_Li1ENS1G_27PredicatedTileIteratorBlas3INS1G_26OutputTileOptimalThreadMapINS1G_15OutputTileShapeILi32ELi8ELi2ELi1ELi1EEENS1K_ILi1ELi2ELi1ELi1ELi2EEELi128ELi1ELi64EEEdLNS_8BlasModeE1EEENS1F_4warp24FragmentIteratorTensorOpIS12_S15_dNSK_IdLi2ELb1EEESV_EENS1Q_20TileIteratorTensorOpIS12_S15_dSV_EENS1G_18SharedLoadIteratorINS1N_18CompactedThreadMapEdLi8EEENS1F_6thread17LinearCombinationIdLi1EddLNS1Z_9ScaleType4KindE0ELNS_15FloatRoundStyleE2EdEENSB_ILi0ELi4EEELi1ELi1EEENS4_30GemmIdentityThreadblockSwizzleILi1EEELNS_8FillModeE2ELS1O_1EEEEEvNT_6ParamsE,"ax",@progbits
	.align	128
.text._ZN7cutlass6KernelINS_4gemm6kernel15Rank2KUniversalINS1_11threadblock13MmaMultistageINS1_9GemmShapeILi32ELi32ELi16EEENS_9transform11threadblock28PredicatedTileAccessIteratorINS_11MatrixShapeILi32ELi16EEEdNS_6layout11ColumnMajorELi1ENS8_31PitchLinearWarpStripedThreadMapINS_16PitchLinearShapeILi32ELi16EEELi128ENSG_ILi16ELi2EEELi1EEENS_5ArrayIdLi1ELb1EEELb0ENSD_9NoPermuteEEENS9_25RegularTileAccessIteratorISC_dNSD_43ColumnMajorTensorOpMultiplicandCongruous64bELi1ESJ_Li8EEELNS_4arch14CacheOperation4KindE0ENSA_INSB_ILi16ELi32EEEdNSD_8RowMajorELi0ESJ_SL_Lb0ESM_EENSO_ISU_dNSD_40RowMajorTensorOpMultiplicandCongruous64bELi0ESJ_Li8EEELST_0EdSV_NS4_9MmaPolicyINS1_4warp11MmaTensorOpINS6_ILi16ELi16ELi16EEEdSP_dSX_dSV_NS10_17MmaTensorOpPolicyINSR_3MmaINS6_ILi8ELi8ELi4EEELi32EdSV_dSE_dSV_NSR_13OpMultiplyAddEEENSB_ILi1ELi1EEEEELi1ELb0EbEENSB_ILi0ELi0EEES1B_Li1EEELi3ELNS1_23SharedMemoryClearOptionE0EbEES1E_NS_8epilogue11threadblock8EpilogueIS7_S1A_Li1ENS1G_27PredicatedTileIteratorBlas3INS1G_26OutputTileOptimalThreadMapINS1G_15OutputTileShapeILi32ELi8ELi2ELi1ELi1EEENS1K_ILi1ELi2ELi1ELi1ELi2EEELi128ELi1ELi64EEEdLNS_8BlasModeE1EEENS1F_4warp24FragmentIteratorTensorOpIS12_S15_dNSK_IdLi2ELb1EEESV_EENS1Q_20TileIteratorTensorOpIS12_S15_dSV_EENS1G_18SharedLoadIteratorINS1N_18CompactedThreadMapEdLi8EEENS1F_6thread17LinearCombinationIdLi1EddLNS1Z_9ScaleType4KindE0ELNS_15FloatRoundStyleE2EdEENSB_ILi0ELi4EEELi1ELi1EEENS4_30GemmIdentityThreadblockSwizzleILi1EEELNS_8FillModeE2ELS1O_1EEEEEvNT_6ParamsE:
        .type           _ZN7cutlass6KernelINS_4gemm6kernel15Rank2KUniversalINS1_11threadblock13MmaMultistageINS1_9GemmShapeILi32ELi32ELi16EEENS_9transform11threadblock28PredicatedTileAccessIteratorINS_11MatrixShapeILi32ELi16EEEdNS_6layout11ColumnMajorELi1ENS8_31PitchLinearWarpStripedThreadMapINS_16PitchLinearShapeILi32ELi16EEELi128ENSG_ILi16ELi2EEELi1EEENS_5ArrayIdLi1ELb1EEELb0ENSD_9NoPermuteEEENS9_25RegularTileAccessIteratorISC_dNSD_43ColumnMajorTensorOpMultiplicandCongruous64bELi1ESJ_Li8EEELNS_4arch14CacheOperation4KindE0ENSA_INSB_ILi16ELi32EEEdNSD_8RowMajorELi0ESJ_SL_Lb0ESM_EENSO_ISU_dNSD_40RowMajorTensorOpMultiplicandCongruous64bELi0ESJ_Li8EEELST_0EdSV_NS4_9MmaPolicyINS1_4warp11MmaTensorOpINS6_ILi16ELi16ELi16EEEdSP_dSX_dSV_NS10_17MmaTensorOpPolicyINSR_3MmaINS6_ILi8ELi8ELi4EEELi32EdSV_dSE_dSV_NSR_13OpMultiplyAddEEENSB_ILi1ELi1EEEEELi1ELb0EbEENSB_ILi0ELi0EEES1B_Li1EEELi3ELNS1_23SharedMemoryClearOptionE0EbEES1E_NS_8epilogue11threadblock8EpilogueIS7_S1A_Li1ENS1G_27PredicatedTileIteratorBlas3INS1G_26OutputTileOptimalThreadMapINS1G_15OutputTileShapeILi32ELi8ELi2ELi1ELi1EEENS1K_ILi1ELi2ELi1ELi1ELi2EEELi128ELi1ELi64EEEdLNS_8BlasModeE1EEENS1F_4warp24FragmentIteratorTensorOpIS12_S15_dNSK_IdLi2ELb1EEESV_EENS1Q_20TileIteratorTensorOpIS12_S15_dSV_EENS1G_18SharedLoadIteratorINS1N_18CompactedThreadMapEdLi8EEENS1F_6thread17LinearCombinationIdLi1EddLNS1Z_9ScaleType4KindE0ELNS_15FloatRoundStyleE2EdEENSB_ILi0ELi4EEELi1ELi1EEENS4_30GemmIdentityThreadblockSwizzleILi1EEELNS_8FillModeE2ELS1O_1EEEEEvNT_6ParamsE,@function
        .size           _ZN7cutlass6KernelINS_4gemm6kernel15Rank2KUniversalINS1_11threadblock13MmaMultistageINS1_9GemmShapeILi32ELi32ELi16EEENS_9transform11threadblock28PredicatedTileAccessIteratorINS_11MatrixShapeILi32ELi16EEEdNS_6layout11ColumnMajorELi1ENS8_31PitchLinearWarpStripedThreadMapINS_16PitchLinearShapeILi32ELi16EEELi128ENSG_ILi16ELi2EEELi1EEENS_5ArrayIdLi1ELb1EEELb0ENSD_9NoPermuteEEENS9_25RegularTileAccessIteratorISC_dNSD_43ColumnMajorTensorOpMultiplicandCongruous64bELi1ESJ_Li8EEELNS_4arch14CacheOperation4KindE0ENSA_INSB_ILi16ELi32EEEdNSD_8RowMajorELi0ESJ_SL_Lb0ESM_EENSO_ISU_dNSD_40RowMajorTensorOpMultiplicandCongruous64bELi0ESJ_Li8EEELST_0EdSV_NS4_9MmaPolicyINS1_4warp11MmaTensorOpINS6_ILi16ELi16ELi16EEEdSP_dSX_dSV_NS10_17MmaTensorOpPolicyINSR_3MmaINS6_ILi8ELi8ELi4EEELi32EdSV_dSE_dSV_NSR_13OpMultiplyAddEEENSB_ILi1ELi1EEEEELi1ELb0EbEENSB_ILi0ELi0EEES1B_Li1EEELi3ELNS1_23SharedMemoryClearOptionE0EbEES1E_NS_8epilogue11threadblock8EpilogueIS7_S1A_Li1ENS1G_27PredicatedTileIteratorBlas3INS1G_26OutputTileOptimalThreadMapINS1G_15OutputTileShapeILi32ELi8ELi2ELi1ELi1EEENS1K_ILi1ELi2ELi1ELi1ELi2EEELi128ELi1ELi64EEEdLNS_8BlasModeE1EEENS1F_4warp24FragmentIteratorTensorOpIS12_S15_dNSK_IdLi2ELb1EEESV_EENS1Q_20TileIteratorTensorOpIS12_S15_dSV_EENS1G_18SharedLoadIteratorINS1N_18CompactedThreadMapEdLi8EEENS1F_6thread17LinearCombinationIdLi1EddLNS1Z_9ScaleType4KindE0ELNS_15FloatRoundStyleE2EdEENSB_ILi0ELi4EEELi1ELi1EEENS4_30GemmIdentityThreadblockSwizzleILi1EEELNS_8FillModeE2ELS1O_1EEEEEvNT_6ParamsE,(.L_x_107 - _ZN7cutlass6KernelINS_4gemm6kernel15Rank2KUniversalINS1_11threadblock13MmaMultistageINS1_9GemmShapeILi32ELi32ELi16EEENS_9transform11threadblock28PredicatedTileAccessIteratorINS_11MatrixShapeILi32ELi16EEEdNS_6layout11ColumnMajorELi1ENS8_31PitchLinearWarpStripedThreadMapINS_16PitchLinearShapeILi32ELi16EEELi128ENSG_ILi16ELi2EEELi1EEENS_5ArrayIdLi1ELb1EEELb0ENSD_9NoPermuteEEENS9_25RegularTileAccessIteratorISC_dNSD_43ColumnMajorTensorOpMultiplicandCongruous64bELi1ESJ_Li8EEELNS_4arch14CacheOperation4KindE0ENSA_INSB_ILi16ELi32EEEdNSD_8RowMajorELi0ESJ_SL_Lb0ESM_EENSO_ISU_dNSD_40RowMajorTensorOpMultiplicandCongruous64bELi0ESJ_Li8EEELST_0EdSV_NS4_9MmaPolicyINS1_4warp11MmaTensorOpINS6_ILi16ELi16ELi16EEEdSP_dSX_dSV_NS10_17MmaTensorOpPolicyINSR_3MmaINS6_ILi8ELi8ELi4EEELi32EdSV_dSE_dSV_NSR_13OpMultiplyAddEEENSB_ILi1ELi1EEEEELi1ELb0EbEENSB_ILi0ELi0EEES1B_Li1EEELi3ELNS1_23SharedMemoryClearOptionE0EbEES1E_NS_8epilogue11threadblock8EpilogueIS7_S1A_Li1ENS1G_27PredicatedTileIteratorBlas3INS1G_26OutputTileOptimalThreadMapINS1G_15OutputTileShapeILi32ELi8ELi2ELi1ELi1EEENS1K_ILi1ELi2ELi1ELi1ELi2EEELi128ELi1ELi64EEEdLNS_8BlasModeE1EEENS1F_4warp24FragmentIteratorTensorOpIS12_S15_dNSK_IdLi2ELb1EEESV_EENS1Q_20TileIteratorTensorOpIS12_S15_dSV_EENS1G_18SharedLoadIteratorINS1N_18CompactedThreadMapEdLi8EEENS1F_6thread17LinearCombinationIdLi1EddLNS1Z_9ScaleType4KindE0ELNS_15FloatRoundStyleE2EdEENSB_ILi0ELi4EEELi1ELi1EEENS4_30GemmIdentityThreadblockSwizzleILi1EEELNS_8FillModeE2ELS1O_1EEEEEvNT_6ParamsE)
        .other          _ZN7cutlass6KernelINS_4gemm6kernel15Rank2KUniversalINS1_11threadblock13MmaMultistageINS1_9GemmShapeILi32ELi32ELi16EEENS_9transform11threadblock28PredicatedTileAccessIteratorINS_11MatrixShapeILi32ELi16EEEdNS_6layout11ColumnMajorELi1ENS8_31PitchLinearWarpStripedThreadMapINS_16PitchLinearShapeILi32ELi16EEELi128ENSG_ILi16ELi2EEELi1EEENS_5ArrayIdLi1ELb1EEELb0ENSD_9NoPermuteEEENS9_25RegularTileAccessIteratorISC_dNSD_43ColumnMajorTensorOpMultiplicandCongruous64bELi1ESJ_Li8EEELNS_4arch14CacheOperation4KindE0ENSA_INSB_ILi16ELi32EEEdNSD_8RowMajorELi0ESJ_SL_Lb0ESM_EENSO_ISU_dNSD_40RowMajorTensorOpMultiplicandCongruous64bELi0ESJ_Li8EEELST_0EdSV_NS4_9MmaPolicyINS1_4warp11MmaTensorOpINS6_ILi16ELi16ELi16EEEdSP_dSX_dSV_NS10_17MmaTensorOpPolicyINSR_3MmaINS6_ILi8ELi8ELi4EEELi32EdSV_dSE_dSV_NSR_13OpMultiplyAddEEENSB_ILi1ELi1EEEEELi1ELb0EbEENSB_ILi0ELi0EEES1B_Li1EEELi3ELNS1_23SharedMemoryClearOptionE0EbEES1E_NS_8epilogue11threadblock8EpilogueIS7_S1A_Li1ENS1G_27PredicatedTileIteratorBlas3INS1G_26OutputTileOptimalThreadMapINS1G_15OutputTileShapeILi32ELi8ELi2ELi1ELi1EEENS1K_ILi1ELi2ELi1ELi1ELi2EEELi128ELi1ELi64EEEdLNS_8BlasModeE1EEENS1F_4warp24FragmentIteratorTensorOpIS12_S15_dNSK_IdLi2ELb1EEESV_EENS1Q_20TileIteratorTensorOpIS12_S15_dSV_EENS1G_18SharedLoadIteratorINS1N_18CompactedThreadMapEdLi8EEENS1F_6thread17LinearCombinationIdLi1EddLNS1Z_9ScaleType4KindE0ELNS_15FloatRoundStyleE2EdEENSB_ILi0ELi4EEELi1ELi1EEENS4_30GemmIdentityThreadblockSwizzleILi1EEELNS_8FillModeE2ELS1O_1EEEEEvNT_6ParamsE,@"STO_CUDA_ENTRY STV_DEFAULT"
_ZN7cutlass6KernelINS_4gemm6kernel15Rank2KUniversalINS1_11threadblock13MmaMultistageINS1_9GemmShapeILi32ELi32ELi16EEENS_9transform11threadblock28PredicatedTileAccessIteratorINS_11MatrixShapeILi32ELi16EEEdNS_6layout11ColumnMajorELi1ENS8_31PitchLinearWarpStripedThreadMapINS_16PitchLinearShapeILi32ELi16EEELi128ENSG_ILi16ELi2EEELi1EEENS_5ArrayIdLi1ELb1EEELb0ENSD_9NoPermuteEEENS9_25RegularTileAccessIteratorISC_dNSD_43ColumnMajorTensorOpMultiplicandCongruous64bELi1ESJ_Li8EEELNS_4arch14CacheOperation4KindE0ENSA_INSB_ILi16ELi32EEEdNSD_8RowMajorELi0ESJ_SL_Lb0ESM_EENSO_ISU_dNSD_40RowMajorTensorOpMultiplicandCongruous64bELi0ESJ_Li8EEELST_0EdSV_NS4_9MmaPolicyINS1_4warp11MmaTensorOpINS6_ILi16ELi16ELi16EEEdSP_dSX_dSV_NS10_17MmaTensorOpPolicyINSR_3MmaINS6_ILi8ELi8ELi4EEELi32EdSV_dSE_dSV_NSR_13OpMultiplyAddEEENSB_ILi1ELi1EEEEELi1ELb0EbEENSB_ILi0ELi0EEES1B_Li1EEELi3ELNS1_23SharedMemoryClearOptionE0EbEES1E_NS_8epilogue11threadblock8EpilogueIS7_S1A_Li1ENS1G_27PredicatedTileIteratorBlas3INS1G_26OutputTileOptimalThreadMapINS1G_15OutputTileShapeILi32ELi8ELi2ELi1ELi1EEENS1K_ILi1ELi2ELi1ELi1ELi2EEELi128ELi1ELi64EEEdLNS_8BlasModeE1EEENS1F_4warp24FragmentIteratorTensorOpIS12_S15_dNSK_IdLi2ELb1EEESV_EENS1Q_20TileIteratorTensorOpIS12_S15_dSV_EENS1G_18SharedLoadIteratorINS1N_18CompactedThreadMapEdLi8EEENS1F_6thread17LinearCombinationIdLi1EddLNS1Z_9ScaleType4KindE0ELNS_15FloatRoundStyleE2EdEENSB_ILi0ELi4EEELi1ELi1EEENS4_30GemmIdentityThreadblockSwizzleILi1EEELNS_8FillModeE2ELS1O_1EEEEEvNT_6ParamsE:
[----:B------:R-:W-:Y:S08]  /*0000*/  LDC R1, c[0x0][0x37c] ;  /* 0x0000df00ff017b82 */ /* 0x000ff00000000800 */
[----:B------:R-:W1:Y:S01]  /*0010*/  LDC.64 R4, c[0x0][0x4a8] ;  /* 0x00012a00ff047b82 */ /* 0x000e620000000a00 */
[----:B------:R-:W2:Y:S01]  /*0020*/  LDCU.U8 UR4, c[0x0][0x528] ;  /* 0x0000a500ff0477ac */ /* 0x000ea20008000000 */
[----:B------:R-:W3:Y:S06]  /*0030*/  LDCU.64 UR8, c[0x0][0x4a0] ;  /* 0x00009400ff0877ac */ /* 0x000eec0008000a00 */
[----:B------:R-:W4:Y:S01]  /*0040*/  LDC.64 R2, c[0x0][0x4a0] ;  /* 0x00012800ff027b82 */ /* 0x000f220000000a00 */
[----:B------:R-:W1:Y:S01]  /*0050*/  LDCU.64 UR6, c[0x0][0x4a8] ;  /* 0x00009500ff0677ac */ /* 0x000e620008000a00 */
[----:B--2---:R-:W-:Y:S01]  /*0060*/  ISETP.NE.AND P0, PT, RZ, UR4, PT ;  /* 0x00000004ff007c0c */ /* 0x004fe2000bf05270 */
[----:B---3--:R-:W-:Y:S01]  /*0070*/  IMAD.U32 R72, RZ, RZ, UR8 ;  /* 0x00000008ff487e24 */ /* 0x008fe2000f8e00ff */
[----:B-1----:R-:W-:Y:S01]  /*0080*/  DSETP.NEU.AND P1, PT, R4, 1, PT ;  /* 0x3ff000000400742a */ /* 0x002fe20003f2d000 */
[----:B------:R-:W-:Y:S01]  /*0090*/  IMAD.U32 R73, RZ, RZ, UR9 ;  /* 0x00000009ff497e24 */ /* 0x000fe2000f8e00ff */
[----:B------:R-:W-:-:S02]  /*00a0*/  MOV R70, UR6 ;  /* 0x0000000600467c02 */ /* 0x000fc40008000f00 */
[----:B------:R-:W-:Y:S02]  /*00b0*/  MOV R71, UR7 ;  /* 0x0000000700477c02 */ /* 0x000fe40008000f00 */
[----:B----4-:R-:W-:-:S14]  /*00c0*/  DSETP.EQ.AND P1, PT, R2, RZ, !P1 ;  /* 0x000000ff0200722a */ /* 0x010fdc0004f22000 */
[----:B------:R-:W-:Y:S05]  /*00d0*/  @P1 EXIT P0 ;  /* 0x000000000000194d */ /* 0x000fea0000000000 */
[----:B------:R-:W1:Y:S01]  /*00e0*/  S2UR UR8, SR_CTAID.Y ;  /* 0x00000000000879c3 */ /* 0x000e620000002600 */
[----:B------:R-:W2:Y:S01]  /*00f0*/  LDCU UR21, c[0x0][0x398] ;  /* 0x00007300ff1577ac */ /* 0x000ea20008000800 */
[----:B------:R-:W3:Y:S06]  /*0100*/  LDCU UR5, c[0x0][0x390] ;  /* 0x00007200ff0577ac */ /* 0x000eec0008000800 */
[----:B------:R-:W4:Y:S01]  /*0110*/  S2UR UR6, SR_CTAID.X ;  /* 0x00000000000679c3 */ /* 0x000f220000002500 */
[----:B------:R-:W-:Y:S01]  /*0120*/  UMOV UR7, 0xffffffff ;  /* 0xffffffff00077882 */ /* 0x000fe20000000000 */
[----:B------:R-:W3:Y:S01]  /*0130*/  LDCU UR4, c[0x0][0x38c] ;  /* 0x00007180ff0477ac */ /* 0x000ee20008000800 */
[----:B--2---:R-:W-:-:S02]  /*0140*/  USHF.L.U32 UR7, UR7, UR21, URZ ;  /* 0x0000001507077299 */ /* 0x004fc400080006ff */
[----:B-1----:R-:W-:Y:S02]  /*0150*/  USHF.L.U32 UR8, UR8, UR21, URZ ;  /* 0x0000001508087299 */ /* 0x002fe400080006ff */
[----:B----4-:R-:W-:Y:S02]  /*0160*/  ULOP3.LUT UR7, UR6, UR7, URZ, 0x30, !UPT ;  /* 0x0000000706077292 */ /* 0x010fe4000f8e30ff */
[----:B------:R-:W-:Y:S02]  /*0170*/  USHF.R.U32.HI UR21, URZ, UR21, UR6 ;  /* 0x00000015ff157299 */ /* 0x000fe40008011606 */
[----:B------:R-:W-:-:S04]  /*0180*/  UIADD3 UR20, UPT, UPT, UR8, UR7, URZ ;  /* 0x0000000708147290 */ /* 0x000fc8000fffe0ff */
[----:B---3--:R-:W-:-:S04]  /*0190*/  UISETP.GE.AND UP0, UPT, UR20, UR5, UPT ;  /* 0x000000051400728c */ /* 0x008fc8000bf06270 */
[----:B------:R-:W-:-:S06]  /*01a0*/  UISETP.GE.OR UP0, UPT, UR21, UR4, UP0 ;  /* 0x000000041500728c */ /* 0x000fcc0008706670 */
[----:B------:R-:W-:-:S13]  /*01b0*/  PLOP3.LUT P0, PT, PT, PT, UP0, 0x80, 0x8 ;  /* 0x000000000008781c */ /* 0x000fda0003f0f008 */
[----:B------:R-:W-:Y:S05]  /*01c0*/  @P0 EXIT ;  /* 0x000000000000094d */ /* 0x000fea0003800000 */
[----:B------:R-:W-:Y:S02]  /*01d0*/  USHF.L.U32 UR14, UR20, 0x5, URZ ;  /* 0x00000005140e7899 */ /* 0x000fe400080006ff */
[----:B------:R-:W-:Y:S02]  /*01e0*/  USHF.L.U32 UR15, UR21, 0x5, URZ ;  /* 0x00000005150f7899 */ /* 0x000fe400080006ff */
[----:B------:R-:W-:-:S04]  /*01f0*/  UIADD3 UR4, UPT, UPT, UR14, 0x20, URZ ;  /* 0x000000200e047890 */ /* 0x000fc8000fffe0ff */
[----:B------:R-:W-:-:S06]  /*0200*/  UISETP.GE.AND UP0, UPT, UR15, UR4, UPT ;  /* 0x000000040f00728c */ /* 0x000fcc000bf06270 */
[----:B------:R-:W-:-:S13]  /*0210*/  PLOP3.LUT P0, PT, PT, PT, UP0, 0x80, 0x8 ;  /* 0x000000000008781c */ /* 0x000fda0003f0f008 */
[----:B------:R-:W-:Y:S05]  /*0220*/  @P0 EXIT ;  /* 0x000000000000094d */ /* 0x000fea0003800000 */
[----:B------:R-:W1:Y:S01]  /*0230*/  LDCU UR4, c[0x0][0x4d0] ;  /* 0x00009a00ff0477ac */ /* 0x000e620008000800 */
[----:B------:R-:W2:Y:S01]  /*0240*/  S2UR UR12, SR_CTAID.Z ;  /* 0x00000000000c79c3 */ /* 0x000ea20000002700 */
[----:B------:R-:W3:Y:S01]  /*0250*/  LDCU UR27, c[0x0][0x388] ;  /* 0x00007100ff1b77ac */ /* 0x000ee20008000800 */
[----:B------:R-:W2:Y:S01]  /*0260*/  LDCU.64 UR18, c[0x0][0x358] ;  /* 0x00006b00ff1277ac */ /* 0x000ea20008000a00 */
[----:B------:R-:W-:Y:S01]  /*0270*/  UIADD3 UR13, UPT, UPT, UR15, 0x20, URZ ;  /* 0x000000200f0d7890 */ /* 0x000fe2000fffe0ff */
[----:B------:R-:W-:Y:S01]  /*0280*/  UMOV UR28, URZ ;  /* 0x000000ff001c7c82 */ /* 0x000fe20008000000 */
[----:B-1----:R-:W-:-:S09]  /*0290*/  UISETP.GT.U32.AND UP0, UPT, UR4, 0x1, UPT ;  /* 0x000000010400788c */ /* 0x002fd2000bf04070 */
[----:B--23--:R-:W-:Y:S05]  /*02a0*/  BRA.U UP0, `(.L_x_0) ;  /* 0x0000000100207547 */ /* 0x00cfea000b800000 */
[----:B------:R-:W1:Y:S01]  /*02b0*/  LDCU UR27, c[0x0][0x4d8] ;  /* 0x00009b00ff1b77ac */ /* 0x000e620008000800 */
[----:B------:R-:W2:Y:S01]  /*02c0*/  LDCU UR4, c[0x0][0x394] ;  /* 0x00007280ff0477ac */ /* 0x000ea20008000800 */
[----:B------:R-:W-:Y:S02]  /*02d0*/  UIADD3 UR5, UPT, UPT, UR12, 0x1, URZ ;  /* 0x000000010c057890 */ /* 0x000fe4000fffe0ff */
[----:B-1----:R-:W-:-:S04]  /*02e0*/  UIMAD UR28, UR12, UR27, URZ ;  /* 0x0000001b0c1c72a4 */ /* 0x002fc8000f8e02ff */
[----:B------:R-:W-:Y:S02]  /*02f0*/  UIADD3 UR27, UPT, UPT, UR28, UR27, URZ ;  /* 0x0000001b1c1b7290 */ /* 0x000fe4000fffe0ff */
[----:B--2---:R-:W-:-:S11]  /*0300*/  UISETP.GE.AND UP0, UPT, UR5, UR4, UPT ;  /* 0x000000040500728c */ /* 0x004fd6000bf06270 */
[----:B------:R-:W1:Y:S01]  /*0310*/  @UP0 LDCU UR27, c[0x0][0x388] ;  /* 0x00007100ff1b07ac */ /* 0x000e620008000800 */
[----:B------:R-:W-:Y:S01]  /*0320*/  NOP ;  /* 0x0000000000007918 */ /* 0x000fe20000000000 */
.L_x_0:
[----:B------:R-:W2:Y:S01]  /*0330*/  S2R R54, SR_TID.X ;  /* 0x0000000000367919 */ /* 0x000ea20000002100 */
[----:B------:R-:W3:Y:S01]  /*0340*/  LDCU.64 UR16, c[0x0][0x380] ;  /* 0x00007000ff1077ac */ /* 0x000ee20008000a00 */
[----:B-1----:R-:W-:Y:S01]  /*0350*/  IMAD.U32 R5, RZ, RZ, UR27 ;  /* 0x0000001bff057e24 */ /* 0x002fe2000f8e00ff */
[----:B------:R-:W-:Y:S02]  /*0360*/  CS2R R14, SRZ ;  /* 0x00000000000e7805 */ /* 0x000fe4000001ff00 */
[----:B------:R-:W-:Y:S01]  /*0370*/  CS2R R18, SRZ ;  /* 0x0000000000127805 */ /* 0x000fe2000001ff00 */
[----:B------:R-:W1:Y:S01]  /*0380*/  LDCU.128 UR8, c[0x0][0x3b0] ;  /* 0x00007600ff0877ac */ /* 0x000e620008000c00 */
[----:B------:R-:W-:Y:S01]  /*0390*/  CS2R R16, SRZ ;  /* 0x0000000000107805 */ /* 0x000fe2000001ff00 */
[----:B------:R-:W4:Y:S01]  /*03a0*/  LDCU.128 UR4, c[0x0][0x3d0] ;  /* 0x00007a00ff0477ac */ /* 0x000f220008000c00 */
[----:B------:R-:W-:Y:S01]  /*03b0*/  UIADD3 UR31, UPT, UPT, -UR28, UR27, URZ ;  /* 0x0000001b1c1f7290 */ /* 0x000fe2000fffe1ff */
[----:B------:R-:W-:-:S03]  /*03c0*/  UMOV UR32, 0x400 ;  /* 0x0000040000207882 */ /* 0x000fc60000000000 */
[----:B------:R-:W-:Y:S02]  /*03d0*/  USHF.R.S32.HI UR29, URZ, 0x1f, UR31 ;  /* 0x0000001fff1d7899 */ /* 0x000fe4000801141f */
[----:B------:R-:W-:Y:S02]  /*03e0*/  UIADD3 UR30, UPT, UPT, UR31, -0x1, URZ ;  /* 0xffffffff1f1e7890 */ /* 0x000fe4000fffe0ff */
[----:B------:R-:W-:Y:S02]  /*03f0*/  ULEA.HI UR29, UR29, UR31, URZ, 0x4 ;  /* 0x0000001f1d1d7291 */ /* 0x000fe4000f8f20ff */
[----:B-1----:R-:W-:Y:S02]  /*0400*/  UIADD3 UR22, UP1, UPT, UR8, -UR10, URZ ;  /* 0x8000000a08167290 */ /* 0x002fe4000ff3e0ff */
[----:B------:R-:W-:Y:S02]  /*0410*/  ULOP3.LUT UR29, UR29, 0xfffffff0, URZ, 0xc0, !UPT ;  /* 0xfffffff01d1d7892 */ /* 0x000fe4000f8ec0ff */
[----:B------:R-:W-:Y:S01]  /*0420*/  UIADD3.X UR24, UPT, UPT, UR9, ~UR11, URZ, UP1, !UPT ;  /* 0x8000000b09187290 */ /* 0x000fe20008ffe4ff */
[----:B------:R-:W1:Y:S01]  /*0430*/  LDCU.64 UR10, c[0x0][0x3a0] ;  /* 0x00007400ff0a77ac */ /* 0x000e620008000a00 */
[--C-:B--2---:R-:W-:Y:S01]  /*0440*/  SHF.R.U32.HI R57, RZ, 0x5, R54.reuse ;  /* 0x00000005ff397819 */ /* 0x104fe20000011636 */
[----:B----4-:R-:W-:Y:S01]  /*0450*/  UIADD3 UR23, UP0, UPT, UR4, -UR6, URZ ;  /* 0x8000000604177290 */ /* 0x010fe2000ff1e0ff */
[----:B------:R-:W-:Y:S01]  /*0460*/  LOP3.LUT R6, R54, 0xf, RZ, 0xc0, !PT ;  /* 0x0000000f36067812 */ /* 0x000fe200078ec0ff */
[----:B------:R-:W2:Y:S01]  /*0470*/  LDCU.64 UR8, c[0x0][0x3c0] ;  /* 0x00007800ff0877ac */ /* 0x000ea20008000a00 */
[--C-:B------:R-:W-:Y:S01]  /*0480*/  SHF.R.U32.HI R55, RZ, 0x1, R54.reuse ;  /* 0x00000001ff377819 */ /* 0x100fe20000011636 */
[----:B------:R-:W4:Y:S01]  /*0490*/  SHFL.IDX PT, R0, R57, RZ, 0x1f ;  /* 0x00001fff39007589 */ /* 0x000f2200000e0000 */
[----:B------:R-:W-:Y:S01]  /*04a0*/  SHF.R.U32.HI R7, RZ, 0x3, R54 ;  /* 0x00000003ff077819 */ /* 0x000fe20000011636 */
[C---:B------:R-:W-:Y:S01]  /*04b0*/  VIADD R10, R6.reuse, UR15 ;  /* 0x0000000f060a7c36 */ /* 0x040fe20008000000 */
[----:B------:R-:W-:Y:S01]  /*04c0*/  LOP3.LUT R55, R55, 0x3, RZ, 0xc0, !PT ;  /* 0x0000000337377812 */ /* 0x000fe200078ec0ff */
[----:B------:R-:W-:Y:S01]  /*04d0*/  UIADD3.X UR25, UPT, UPT, UR5, ~UR7, URZ, UP0, !UPT ;  /* 0x8000000705197290 */ /* 0x000fe200087fe4ff */
[----:B------:R-:W-:Y:S01]  /*04e0*/  VIADD R8, R6, UR14 ;  /* 0x0000000e06087c36 */ /* 0x000fe20008000000 */
[----:B------:R-:W2:Y:S01]  /*04f0*/  LDCU.128 UR4, c[0x0][0x4e0] ;  /* 0x00009c00ff0477ac */ /* 0x000ea20008000c00 */
[----:B------:R-:W-:Y:S01]  /*0500*/  VIADD R2, R10, 0x10 ;  /* 0x000000100a027836 */ /* 0x000fe20000000000 */
[----:B------:R-:W-:Y:S01]  /*0510*/  SHF.R.U32.HI R6, RZ, 0x3, R6 ;  /* 0x00000003ff067819 */ /* 0x000fe20000011606 */
[----:B------:R-:W-:Y:S01]  /*0520*/  VIADD R3, R8, 0x10 ;  /* 0x0000001008037836 */ /* 0x000fe20000000000 */
[----:B------:R-:W-:Y:S01]  /*0530*/  UIADD3 UR29, UPT, UPT, UR31, -UR29, URZ ;  /* 0x8000001d1f1d7290 */ /* 0x000fe2000fffe0ff */
[----:B------:R-:W-:-:S02]  /*0540*/  SHF.R.S32.HI R11, RZ, 0x1f, R10 ;  /* 0x0000001fff0b7819 */ /* 0x000fc4000001140a */
[----:B---3--:R-:W-:Y:S01]  /*0550*/  ISETP.GE.AND P4, PT, R2, UR16, PT ;  /* 0x0000001002007c0c */ /* 0x008fe2000bf86270 */
[----:B------:R-:W-:Y:S01]  /*0560*/  IMAD.SHL.U32 R2, R54, 0x4, RZ ;  /* 0x0000000436027824 */ /* 0x000fe200078e00ff */
[----:B------:R-:W-:Y:S01]  /*0570*/  ISETP.GE.AND P1, PT, R3, UR17, PT ;  /* 0x0000001103007c0c */ /* 0x000fe2000bf26270 */
[----:B------:R-:W-:Y:S01]  /*0580*/  UISETP.NE.AND UP0, UPT, UR29, URZ, UPT ;  /* 0x000000ff1d00728c */ /* 0x000fe2000bf05270 */
[----:B------:R-:W-:Y:S01]  /*0590*/  BAR.SYNC.DEFER_BLOCKING 0x0 ;  /* 0x0000000000007b1d */ /* 0x000fe20000010000 */
[----:B------:R-:W-:Y:S02]  /*05a0*/  ISETP.GE.AND P5, PT, R10, UR16, PT ;  /* 0x000000100a007c0c */ /* 0x000fe4000bfa6270 */
[----:B------:R-:W-:Y:S01]  /*05b0*/  LOP3.LUT R2, R55, 0x4, R2, 0xf8, !PT ;  /* 0x0000000437027812 */ /* 0x000fe200078ef802 */
[----:B------:R-:W-:Y:S01]  /*05c0*/  USEL UR27, UR29, 0x10, UP0 ;  /* 0x000000101d1b7887 */ /* 0x000fe20008000000 */
[----:B------:R-:W-:Y:S02]  /*05d0*/  SHF.R.S32.HI R9, RZ, 0x1f, R8 ;  /* 0x0000001fff097819 */ /* 0x000fe40000011408 */
[----:B----4-:R-:W-:Y:S01]  /*05e0*/  R2UR UR26, R0 ;  /* 0x00000000001a72ca */ /* 0x010fe200000e0000 */
[----:B------:R-:W-:Y:S01]  /*05f0*/  USHF.R.S32.HI UR29, URZ, 0x1f, UR27 ;  /* 0x0000001fff1d7899 */ /* 0x000fe2000801141b */
[----:B------:R-:W-:-:S02]  /*0600*/  SHF.R.U32.HI R0, RZ, 0x4, R54 ;  /* 0x00000004ff007819 */ /* 0x000fc40000011636 */
[----:B------:R-:W-:Y:S02]  /*0610*/  SEL R67, RZ, 0x1, P5 ;  /* 0x00000001ff437807 */ /* 0x000fe40002800000 */
[----:B------:R-:W-:Y:S02]  /*0620*/  LOP3.LUT R0, R0, 0x1, RZ, 0xc0, !PT ;  /* 0x0000000100007812 */ /* 0x000fe400078ec0ff */
[----:B------:R-:W-:Y:S01]  /*0630*/  ISETP.GE.AND P2, PT, R8, UR17, PT ;  /* 0x0000001108007c0c */ /* 0x000fe2000bf46270 */
[----:B-1----:R-:W-:Y:S01]  /*0640*/  UIMAD.WIDE.U32 UR16, UR27, UR10, URZ ;  /* 0x0000000a1b1072a5 */ /* 0x002fe2000f8e00ff */
[----:B------:R-:W-:Y:S01]  /*0650*/  LOP3.LUT R2, R2, R0, RZ, 0x3c, !PT ;  /* 0x0000000002027212 */ /* 0x000fe200078e3cff */
[----:B------:R-:W-:Y:S01]  /*0660*/  IMAD R0, R57, 0x2, R0 ;  /* 0x0000000239007824 */ /* 0x000fe200078e0200 */
[----:B------:R-:W-:Y:S02]  /*0670*/  SEL R66, RZ, 0x1, P2 ;  /* 0x00000001ff427807 */ /* 0x000fe40001000000 */
[----:B------:R-:W-:Y:S01]  /*0680*/  LOP3.LUT R56, R54, 0x1f, RZ, 0xc0, !PT ;  /* 0x0000001f36387812 */ /* 0x000fe200078ec0ff */
[----:B------:R-:W-:Y:S01]  /*0690*/  IMAD R6, R2, 0x2, R6 ;  /* 0x0000000202067824 */ /* 0x000fe200078e0206 */
[----:B------:R-:W-:Y:S01]  /*06a0*/  LOP3.LUT R55, R55, 0x3c, R0, 0xf8, !PT ;  /* 0x0000003c37377812 */ /* 0x000fe200078ef800 */
[----:B------:R-:W-:-:S02]  /*06b0*/  VIADD R0, R0, UR28 ;  /* 0x0000001c00007c36 */ /* 0x000fc40008000000 */
[----:B------:R-:W-:Y:S01]  /*06c0*/  IMAD.U32 R2, RZ, RZ, UR28 ;  /* 0x0000001cff027e24 */ /* 0x000fe2000f8e00ff */
[----:B------:R-:W-:Y:S01]  /*06d0*/  LOP3.LUT R7, R6, 0x4, R7, 0x78, !PT ;  /* 0x0000000406077812 */ /* 0x000fe200078e7807 */
[----:B------:R-:W-:Y:S01]  /*06e0*/  IMAD.WIDE.U32 R10, R0, UR10, R10 ;  /* 0x0000000a000a7c25 */ /* 0x000fe2000f8e000a */
[----:B------:R-:W-:Y:S02]  /*06f0*/  SHF.R.S32.HI R4, RZ, 0x1f, R0 ;  /* 0x0000001fff047819 */ /* 0x000fe40000011400 */
[----:B------:R-:W-:Y:S01]  /*0700*/  VIADDMNMX R2, R2, UR27, R5, PT ;  /* 0x0000001b02027c46 */ /* 0x000fe2000b800105 */
[----:B------:R-:W-:Y:S01]  /*0710*/  IMAD R55, R55, 0x20, R7 ;  /* 0x0000002037377824 */ /* 0x000fe200078e0207 */
[----:B--2---:R-:W-:Y:S01]  /*0720*/  LEA R6, P0, R10, UR4, 0x3 ;  /* 0x000000040a067c11 */ /* 0x004fe2000f8018ff */
[----:B------:R-:W-:Y:S01]  /*0730*/  IMAD R3, R4, UR10, RZ ;  /* 0x0000000a04037c24 */ /* 0x000fe2000f8e02ff */
[C---:B------:R-:W-:Y:S01]  /*0740*/  ISETP.LT.AND P6, PT, R0.reuse, R2, !P2 ;  /* 0x000000020000720c */ /* 0x040fe200057c1270 */
[C---:B------:R-:W-:Y:S01]  /*0750*/  IMAD.WIDE.U32 R12, R0.reuse, UR8, R8 ;  /* 0x00000008000c7c25 */ /* 0x040fe2000f8e0008 */
[----:B------:R-:W-:Y:S01]  /*0760*/  SEL R9, RZ, 0x8, P4 ;  /* 0x00000008ff097807 */ /* 0x000fe20002000000 */
[----:B------:R-:W1:Y:S02]  /*0770*/  S2UR UR4, SR_CgaCtaId ;  /* 0x00000000000479c3 */ /* 0x000e640000008800 */
[----:B------:R-:W-:-:S02]  /*0780*/  IMAD R3, R0, UR11, R3 ;  /* 0x0000000b00037c24 */ /* 0x000fc4000f8e0203 */
[----:B------:R-:W-:Y:S02]  /*0790*/  VIADD R5, R0, 0x8 ;  /* 0x0000000800057836 */ /* 0x000fe40000000000 */
[----:B------:R-:W-:-:S03]  /*07a0*/  IMAD.IADD R3, R11, 0x1, R3 ;  /* 0x000000010b037824 */ /* 0x000fc600078e0203 */
[-C--:B------:R-:W-:Y:S02]  /*07b0*/  ISETP.GE.AND P3, PT, R5, R2.reuse, PT ;  /* 0x000000020500720c */ /* 0x080fe40003f66270 */
[----:B------:R-:W-:Y:S01]  /*07c0*/  LEA.HI.X R7, R10, UR5, R3, 0x3, P0 ;  /* 0x000000050a077c11 */ /* 0x000fe200080f1c03 */
[----:B------:R-:W-:Y:S01]  /*07d0*/  IMAD R3, R4, UR8, RZ ;  /* 0x0000000804037c24 */ /* 0x000fe2000f8e02ff */
[----:B------:R-:W-:Y:S01]  /*07e0*/  SEL R10, RZ, 0x4, P5 ;  /* 0x00000004ff0a7807 */ /* 0x000fe20002800000 */
[----:B------:R-:W-:Y:S01]  /*07f0*/  UIMAD UR5, UR29, UR10, URZ ;  /* 0x0000000a1d0572a4 */ /* 0x000fe2000f8e02ff */
[CC--:B------:R-:W-:Y:S01]  /*0800*/  ISETP.LT.AND P5, PT, R0.reuse, R2.reuse, !P5 ;  /* 0x000000020000720c */ /* 0x0c0fe20006fa1270 */
[----:B------:R-:W-:Y:S01]  /*0810*/  IMAD R3, R0, UR9, R3 ;  /* 0x0000000900037c24 */ /* 0x000fe2000f8e0203 */
[----:B------:R-:W-:Y:S01]  /*0820*/  LEA R4, P0, R12, UR6, 0x3 ;  /* 0x000000060c047c11 */ /* 0x000fe2000f8018ff */
[----:B------:R-:W-:Y:S01]  /*0830*/  UIADD3 UR6, UPT, UPT, UR31, 0x1e, URZ ;  /* 0x0000001e1f067890 */ /* 0x000fe2000fffe0ff */
[----:B------:R-:W-:Y:S01]  /*0840*/  SEL R8, RZ, 0x1, !P5 ;  /* 0x00000001ff087807 */ /* 0x000fe20006800000 */
[----:B------:R-:W-:Y:S01]  /*0850*/  IMAD.IADD R3, R13, 0x1, R3 ;  /* 0x000000010d037824 */ /* 0x000fe200078e0203 */
[----:B------:R-:W-:Y:S01]  /*0860*/  ISETP.GE.AND P5, PT, R0, R2, PT ;  /* 0x000000020000720c */ /* 0x000fe20003fa6270 */
[----:B------:R-:W-:Y:S01]  /*0870*/  UISETP.GE.U32.AND UP0, UPT, UR6, 0x1f, UPT ;  /* 0x0000001f0600788c */ /* 0x000fe2000bf06070 */
[----:B------:R-:W-:Y:S01]  /*0880*/  SEL R0, RZ, 0x2, P4 ;  /* 0x00000002ff007807 */ /* 0x000fe20002000000 */
[----:B------:R-:W-:Y:S01]  /*0890*/  UIMAD UR5, UR27, UR11, UR5 ;  /* 0x0000000b1b0572a4 */ /* 0x000fe2000f8e0205 */
[----:B------:R-:W-:Y:S01]  /*08a0*/  LEA.HI.X R5, R12, UR7, R3, 0x3, P0 ;  /* 0x000000070c057c11 */ /* 0x000fe200080f1c03 */
[----:B------:R-:W2:Y:S01]  /*08b0*/  LDCU.64 UR10, c[0x0][0x3a8] ;  /* 0x00007500ff0a77ac */ /* 0x000ea20008000a00 */
[----:B------:R-:W-:-:S02]  /*08c0*/  IADD3 R67, PT, PT, R10, R0, R67 ;  /* 0x000000000a437210 */ /* 0x000fc40007ffe043 */
[----:B------:R-:W-:Y:S02]  /*08d0*/  CS2R R12, SRZ ;  /* 0x00000000000c7805 */ /* 0x000fe4000001ff00 */
[----:B------:R-:W-:Y:S01]  /*08e0*/  SEL R2, RZ, 0x4, P2 ;  /* 0x00000004ff027807 */ /* 0x000fe20001000000 */
[----:B------:R-:W3:Y:S01]  /*08f0*/  LDCU.64 UR6, c[0x0][0x3c8] ;  /* 0x00007900ff0677ac */ /* 0x000ee20008000a00 */
[----:B------:R-:W-:Y:S01]  /*0900*/  SEL R0, R0, RZ, !P5 ;  /* 0x000000ff00007207 */ /* 0x000fe20006800000 */
[----:B------:R-:W-:Y:S01]  /*0910*/  IMAD.IADD R67, R9, 0x1, R67 ;  /* 0x0000000109437824 */ /* 0x000fe200078e0243 */
[----:B------:R-:W-:Y:S01]  /*0920*/  SEL R10, R10, RZ, !P3 ;  /* 0x000000ff0a0a7207 */ /* 0x000fe20005800000 */
[----:B-1----:R-:W-:Y:S01]  /*0930*/  ULEA UR4, UR4, UR32, 0x18 ;  /* 0x0000002004047291 */ /* 0x002fe2000f8ec0ff */
[----:B------:R-:W-:Y:S01]  /*0940*/  SEL R3, RZ, 0x2, P1 ;  /* 0x00000002ff037807 */ /* 0x000fe20000800000 */
[----:B------:R-:W-:Y:S01]  /*0950*/  UIADD3 UR5, UPT, UPT, UR17, UR5, URZ ;  /* 0x0000000511057290 */ /* 0x000fe2000fffe0ff */
[----:B------:R-:W-:Y:S01]  /*0960*/  IADD3 R10, PT, PT, R10, R0, R8 ;  /* 0x000000000a0a7210 */ /* 0x000fe20007ffe008 */
[----:B------:R-:W-:Y:S01]  /*0970*/  UIMAD.WIDE.U32 UR32, UR27, UR8, URZ ;  /* 0x000000081b2072a5 */ /* 0x000fe2000f8e00ff */
[C---:B------:R-:W-:Y:S01]  /*0980*/  IADD3 R66, PT, PT, R2.reuse, R3, R66 ;  /* 0x0000000302427210 */ /* 0x040fe20007ffe042 */
[----:B------:R-:W-:Y:S01]  /*0990*/  UIMAD UR8, UR29, UR8, URZ ;  /* 0x000000081d0872a4 */ /* 0x000fe2000f8e02ff */
[----:B------:R-:W-:Y:S01]  /*09a0*/  SEL R3, R3, RZ, !P5 ;  /* 0x000000ff03037207 */ /* 0x000fe20006800000 */
[----:B------:R-:W-:Y:S01]  /*09b0*/  UIADD3 UR31, UPT, UPT, UR31, 0xf, URZ ;  /* 0x0000000f1f1f7890 */ /* 0x000fe2000fffe0ff */
[----:B------:R-:W-:Y:S01]  /*09c0*/  SEL R2, R2, RZ, !P3 ;  /* 0x000000ff02027207 */ /* 0x000fe20005800000 */
[----:B------:R-:W-:Y:S01]  /*09d0*/  UIMAD UR9, UR27, UR9, UR8 ;  /* 0x000000091b0972a4 */ /* 0x000fe2000f8e0208 */
[----:B------:R-:W-:Y:S01]  /*09e0*/  SEL R8, RZ, 0x1, !P6 ;  /* 0x00000001ff087807 */ /* 0x000fe20007000000 */
[----:B------:R-:W-:Y:S01]  /*09f0*/  USHF.R.S32.HI UR8, URZ, 0x1f, UR26 ;  /* 0x0000001fff087899 */ /* 0x000fe2000801141a */
[----:B------:R-:W-:Y:S01]  /*0a00*/  SEL R9, R9, RZ, !P3 ;  /* 0x000000ff09097207 */ /* 0x000fe20005800000 */
[----:B------:R-:W-:Y:S01]  /*0a10*/  UIADD3 UR9, UPT, UPT, UR33, UR9, URZ ;  /* 0x0000000921097290 */ /* 0x000fe2000fffe0ff */
[----:B------:R-:W-:Y:S01]  /*0a20*/  SEL R0, RZ, 0x8, P1 ;  /* 0x00000008ff007807 */ /* 0x000fe20000800000 */
[----:B------:R-:W-:Y:S01]  /*0a30*/  ULEA.HI UR8, UR8, UR26, URZ, 0x2 ;  /* 0x0000001a08087291 */ /* 0x000fe2000f8f10ff */
[----:B------:R-:W-:Y:S01]  /*0a40*/  IADD3 R2, PT, PT, R2, R3, R8 ;  /* 0x0000000302027210 */ /* 0x000fe20007ffe008 */
[----:B------:R-:W-:Y:S01]  /*0a50*/  IMAD.IADD R9, R10, 0x1, R9 ;  /* 0x000000010a097824 */ /* 0x000fe200078e0209 */
[C---:B------:R-:W-:Y:S01]  /*0a60*/  SEL R46, R0.reuse, RZ, !P3 ;  /* 0x000000ff002e7207 */ /* 0x040fe20005800000 */
[----:B------:R-:W-:Y:S01]  /*0a70*/  IMAD.IADD R66, R0, 0x1, R66 ;  /* 0x0000000100427824 */ /* 0x000fe200078e0242 */
[----:B------:R-:W-:Y:S01]  /*0a80*/  PLOP3.LUT P0, PT, PT, PT, UP0, 0x80, 0x8 ;  /* 0x000000000008781c */ /* 0x000fe20003f0f008 */
[----:B------:R-:W-:Y:S01]  /*0a90*/  UISETP.GE.U32.AND UP0, UPT, UR30, 0x10, UPT ;  /* 0x000000101e00788c */ /* 0x000fe2000bf06070 */
[----:B------:R-:W-:Y:S01]  /*0aa0*/  LEA R55, R55, UR4, 0x3 ;  /* 0x0000000437377c11 */ /* 0x000fe2000f8e18ff */
[----:B------:R-:W-:Y:S01]  /*0ab0*/  IMAD.IADD R46, R2, 0x1, R46 ;  /* 0x00000001022e7824 */ /* 0x000fe200078e022e */
[----:B------:R-:W-:Y:S01]  /*0ac0*/  SEL R50, R9, RZ, P0 ;  /* 0x000000ff09327207 */ /* 0x000fe20000000000 */
[----:B------:R-:W-:Y:S01]  /*0ad0*/  USHF.R.S32.HI UR30, URZ, 0x1f, UR31 ;  /* 0x0000001fff1e7899 */ /* 0x000fe2000801141f */
[----:B------:R-:W-:-:S02]  /*0ae0*/  CS2R R10, SRZ ;  /* 0x00000000000a7805 */ /* 0x000fc4000001ff00 */
[----:B------:R-:W-:Y:S02]  /*0af0*/  CS2R R8, SRZ ;  /* 0x0000000000087805 */ /* 0x000fe4000001ff00 */
[----:B------:R-:W-:Y:S01]  /*0b00*/  SEL R46, R46, RZ, P0 ;  /* 0x000000ff2e2e7207 */ /* 0x000fe20000000000 */
[----:B------:R-:W-:Y:S01]  /*0b10*/  IMAD.SHL.U32 R53, R50, 0x8, RZ ;  /* 0x0000000832357824 */ /* 0x000fe200078e00ff */
[----:B--2---:R-:W-:Y:S01]  /*0b20*/  IADD3 R2, P0, PT, R6, UR10, RZ ;  /* 0x0000000a06027c10 */ /* 0x004fe2000ff1e0ff */
[C---:B------:R-:W-:Y:S01]  /*0b30*/  IMAD.SHL.U32 R52, R50.reuse, 0x4, RZ ;  /* 0x0000000432347824 */ /* 0x040fe200078e00ff */
[----:B------:R-:W-:Y:S01]  /*0b40*/  ULEA.HI UR30, UR30, UR31, URZ, 0x4 ;  /* 0x0000001f1e1e7291 */ /* 0x000fe2000f8f20ff */
[----:B------:R-:W-:Y:S01]  /*0b50*/  IMAD.SHL.U32 R51, R50, 0x2, RZ ;  /* 0x0000000232337824 */ /* 0x000fe200078e00ff */
[----:B------:R-:W-:Y:S01]  /*0b60*/  LOP3.LUT P6, R53, R53, 0x8, RZ, 0xc0, !PT ;  /* 0x0000000835357812 */ /* 0x000fe200078cc0ff */
[----:B------:R-:W-:Y:S01]  /*0b70*/  IMAD.SHL.U32 R49, R46, 0x8, RZ ;  /* 0x000000082e317824 */ /* 0x000fe200078e00ff */
[----:B------:R-:W-:Y:S01]  /*0b80*/  LOP3.LUT P5, R52, R52, 0x8, RZ, 0xc0, !PT ;  /* 0x0000000834347812 */ /* 0x000fe200078ac0ff */
[C---:B------:R-:W-:Y:S01]  /*0b90*/  IMAD.SHL.U32 R48, R46.reuse, 0x4, RZ ;  /* 0x000000042e307824 */ /* 0x040fe200078e00ff */
[----:B------:R-:W-:Y:S01]  /*0ba0*/  LOP3.LUT P4, R51, R51, 0x8, RZ, 0xc0, !PT ;  /* 0x0000000833337812 */ /* 0x000fe2000788c0ff */
[----:B------:R-:W-:Y:S01]  /*0bb0*/  IMAD.SHL.U32 R47, R46, 0x2, RZ ;  /* 0x000000022e2f7824 */ /* 0x000fe200078e00ff */
[----:B------:R-:W-:Y:S01]  /*0bc0*/  LOP3.LUT P3, R50, R50, 0x8, RZ, 0xc0, !PT ;  /* 0x0000000832327812 */ /* 0x000fe2000786c0ff */
[----:B------:R-:W-:Y:S01]  /*0bd0*/  ULEA.HI.SX32 UR30, UR30, 0xfffffffe, 0x1c ;  /* 0xfffffffe1e1e7891 */ /* 0x000fe2000f8fe2ff */
[----:B------:R-:W-:-:S02]  /*0be0*/  LOP3.LUT P2, R49, R49, 0x8, RZ, 0xc0, !PT ;  /* 0x0000000831317812 */ /* 0x000fc4000784c0ff */
[----:B------:R-:W-:Y:S02]  /*0bf0*/  LOP3.LUT P1, R48, R48, 0x8, RZ, 0xc0, !PT ;  /* 0x0000000830307812 */ /* 0x000fe4000782c0ff */
[----:B------:R-:W-:Y:S01]  /*0c00*/  IADD3.X R3, PT, PT, R7, UR11, RZ, P0, !PT ;  /* 0x0000000b07037c10 */ /* 0x000fe200087fe4ff */
[----:B------:R-:W-:Y:S01]  /*0c10*/  @!PT LDS RZ, [RZ] ;  /* 0x00000000fffff984 */ /* 0x000fe20000000800 */
[----:B------:R-:W-:Y:S01]  /*0c20*/  @!PT LDS RZ, [RZ] ;  /* 0x00000000fffff984 */ /* 0x000fe20000000800 */
[----:B------:R-:W-:Y:S01]  /*0c30*/  @!PT LDS RZ, [RZ] ;  /* 0x00000000fffff984 */ /* 0x000fe20000000800 */
[----:B------:R-:W-:Y:S01]  /*0c40*/  LDGSTS.E.LTC128B.64 [R55], desc[UR18][R6.64], P6 ;  /* 0x0000000006377fae */ /* 0x000fe2000b1a1612 */
[----:B------:R-:W-:Y:S01]  /*0c50*/  PLOP3.LUT P0, PT, PT, PT, UP0, 0x80, 0x8 ;  /* 0x000000000008781c */ /* 0x000fe20003f0f008 */
[----:B------:R-:W-:Y:S02]  /*0c60*/  ULEA UR22, UP0, UR16, UR22, 0x3 ;  /* 0x0000001610167291 */ /* 0x000fe4000f8018ff */
[----:B------:R1:W-:Y:S01]  /*0c70*/  LDGSTS.E.LTC128B.64 [R55+0x80], desc[UR18][R6.64+0x80], P5 ;  /* 0x0008008006377fae */ /* 0x0003e2000a9a1612 */
[----:B------:R-:W-:Y:S01]  /*0c80*/  SEL R67, R67, RZ, P0 ;  /* 0x000000ff43437207 */ /* 0x000fe20000000000 */
[----:B------:R-:W-:Y:S01]  /*0c90*/  ULEA.HI.X UR5, UR16, UR24, UR5, 0x3, UP0 ;  /* 0x0000001810057291 */ /* 0x000fe200080f1c05 */
[----:B------:R-:W-:Y:S01]  /*0ca0*/  LOP3.LUT P5, R47, R47, 0x8, RZ, 0xc0, !PT ;  /* 0x000000082f2f7812 */ /* 0x000fe200078ac0ff */
[----:B------:R-:W-:Y:S01]  /*0cb0*/  LDGSTS.E.LTC128B.64 [R55+0x800], desc[UR18][R2.64], P4 ;  /* 0x0080000002377fae */ /* 0x000fe2000a1a1612 */
[----:B------:R-:W-:Y:S01]  /*0cc0*/  LOP3.LUT P4, R46, R46, 0x8, RZ, 0xc0, !PT ;  /* 0x000000082e2e7812 */ /* 0x000fe2000788c0ff */
[C---:B------:R-:W-:Y:S01]  /*0cd0*/  IMAD.SHL.U32 R45, R67.reuse, 0x8, RZ ;  /* 0x00000008432d7824 */ /* 0x040fe200078e00ff */
[----:B------:R-:W-:Y:S01]  /*0ce0*/  SEL R66, R66, RZ, P0 ;  /* 0x000000ff42427207 */ /* 0x000fe20000000000 */
[----:B------:R-:W-:Y:S01]  /*0cf0*/  LDGSTS.E.LTC128B.64 [R55+0x880], desc[UR18][R2.64+0x80], P3 ;  /* 0x0088008002377fae */ /* 0x000fe200099a1612 */
[----:B------:R-:W-:Y:S01]  /*0d00*/  IMAD.SHL.U32 R44, R67, 0x4, RZ ;  /* 0x00000004432c7824 */ /* 0x000fe200078e00ff */
[----:B------:R-:W-:Y:S01]  /*0d10*/  ULEA UR23, UP0, UR32, UR23, 0x3 ;  /* 0x0000001720177291 */ /* 0x000fe2000f8018ff */
[----:B------:R-:W-:Y:S01]  /*0d20*/  LOP3.LUT P3, R45, R45, 0x8, RZ, 0xc0, !PT ;  /* 0x000000082d2d7812 */ /* 0x000fe2000786c0ff */
[----:B------:R-:W-:Y:S01]  /*0d30*/  LDGSTS.E.LTC128B.64 [R55+0x3000], desc[UR18][R4.64], P2 ;  /* 0x0300000004377fae */ /* 0x000fe200091a1612 */
[----:B------:R-:W-:Y:S01]  /*0d40*/  IMAD.SHL.U32 R43, R67, 0x2, RZ ;  /* 0x00000002432b7824 */ /* 0x000fe200078e00ff */
[----:B------:R-:W-:Y:S01]  /*0d50*/  LOP3.LUT P2, R44, R44, 0x8, RZ, 0xc0, !PT ;  /* 0x000000082c2c7812 */ /* 0x000fe2000784c0ff */
[C---:B------:R-:W-:Y:S01]  /*0d60*/  IMAD.SHL.U32 R41, R66.reuse, 0x8, RZ ;  /* 0x0000000842297824 */ /* 0x040fe200078e00ff */
[----:B------:R3:W-:Y:S01]  /*0d70*/  LDGSTS.E.LTC128B.64 [R55+0x3080], desc[UR18][R4.64+0x80], P1 ;  /* 0x0308008004377fae */ /* 0x0007e200089a1612 */
[C---:B------:R-:W-:Y:S01]  /*0d80*/  IMAD.SHL.U32 R40, R66.reuse, 0x4, RZ ;  /* 0x0000000442287824 */ /* 0x040fe200078e00ff */
[----:B------:R-:W-:Y:S01]  /*0d90*/  LOP3.LUT P6, R43, R43, 0x8, RZ, 0xc0, !PT ;  /* 0x000000082b2b7812 */ /* 0x000fe200078cc0ff */
[----:B------:R-:W-:Y:S01]  /*0da0*/  IMAD.SHL.U32 R39, R66, 0x2, RZ ;  /* 0x0000000242277824 */ /* 0x000fe200078e00ff */
[----:B------:R-:W-:-:S02]  /*0db0*/  ULEA.HI.X UR9, UR32, UR25, UR9, 0x3, UP0 ;  /* 0x0000001920097291 */ /* 0x000fc400080f1c09 */
[----:B------:R-:W-:Y:S02]  /*0dc0*/  UISETP.GE.AND UP0, UPT, UR31, 0x10, UPT ;  /* 0x000000101f00788c */ /* 0x000fe4000bf06270 */
[----:B------:R-:W-:Y:S01]  /*0dd0*/  USHF.R.S32.HI UR25, URZ, 0x2, UR8 ;  /* 0x00000002ff197899 */ /* 0x000fe20008011408 */
[----:B-1----:R-:W-:Y:S02]  /*0de0*/  CS2R R6, SRZ ;  /* 0x0000000000067805 */ /* 0x002fe4000001ff00 */
[----:B---3--:R-:W-:-:S04]  /*0df0*/  IADD3 R4, P1, PT, R4, UR6, RZ ;  /* 0x0000000604047c10 */ /* 0x008fc8000ff3e0ff */
[----:B------:R-:W-:Y:S02]  /*0e00*/  IADD3.X R5, PT, PT, R5, UR7, RZ, P1, !PT ;  /* 0x0000000705057c10 */ /* 0x000fe40008ffe4ff */
[----:B------:R-:W-:Y:S02]  /*0e10*/  IADD3 R30, P1, PT, R2, UR22, RZ ;  /* 0x00000016021e7c10 */ /* 0x000fe4000ff3e0ff */
[----:B------:R-:W-:Y:S01]  /*0e20*/  IADD3 R28, P0, PT, R4, UR23, RZ ;  /* 0x00000017041c7c10 */ /* 0x000fe2000ff1e0ff */
[----:B------:R-:W-:Y:S01]  /*0e30*/  LDGSTS.E.LTC128B.64 [R55+0x3800], desc[UR18][R4.64], P5 ;  /* 0x0380000004377fae */ /* 0x000fe2000a9a1612 */
[----:B------:R-:W-:Y:S01]  /*0e40*/  IADD3.X R31, PT, PT, R3, UR5, RZ, P1, !PT ;  /* 0x00000005031f7c10 */ /* 0x000fe20008ffe4ff */
[----:B------:R-:W-:Y:S01]  /*0e50*/  ULOP3.LUT UR5, UR8, 0xfffc, URZ, 0xc0, !UPT ;  /* 0x0000fffc08057892 */ /* 0x000fe2000f8ec0ff */
[----:B------:R-:W-:Y:S01]  /*0e60*/  IADD3 R2, P1, PT, R30, UR10, RZ ;  /* 0x0000000a1e027c10 */ /* 0x000fe2000ff3e0ff */
[----:B------:R1:W-:Y:S01]  /*0e70*/  LDGSTS.E.LTC128B.64 [R55+0x3880], desc[UR18][R4.64+0x80], P4 ;  /* 0x0388008004377fae */ /* 0x0003e2000a1a1612 */
[----:B------:R-:W-:Y:S01]  /*0e80*/  LOP3.LUT P5, R42, R67, 0x8, RZ, 0xc0, !PT ;  /* 0x00000008432a7812 */ /* 0x000fe200078ac0ff */
[----:B------:R-:W-:Y:S01]  /*0e90*/  UIADD3 UR26, UPT, UPT, UR26, -UR5, URZ ;  /* 0x800000051a1a7290 */ /* 0x000fe2000fffe0ff */
[----:B------:R-:W-:Y:S01]  /*0ea0*/  LOP3.LUT P4, R41, R41, 0x8, RZ, 0xc0, !PT ;  /* 0x0000000829297812 */ /* 0x000fe2000788c0ff */
[----:B------:R-:W0:Y:S01]  /*0eb0*/  LDGDEPBAR ;  /* 0x00000000000079af */ /* 0x000e220000000000 */
[----:B------:R-:W-:-:S02]  /*0ec0*/  IADD3.X R3, PT, PT, R31, UR11, RZ, P1, !PT ;  /* 0x0000000b1f037c10 */ /* 0x000fc40008ffe4ff */
[----:B------:R-:W-:Y:S01]  /*0ed0*/  LOP3.LUT P1, R38, R66, 0x8, RZ, 0xc0, !PT ;  /* 0x0000000842267812 */ /* 0x000fe2000782c0ff */
[----:B------:R-:W-:Y:S01]  /*0ee0*/  LDGSTS.E.LTC128B.64 [R55+0x1000], desc[UR18][R30.64], P3 ;  /* 0x010000001e377fae */ /* 0x000fe200099a1612 */
[----:B------:R-:W-:Y:S02]  /*0ef0*/  LOP3.LUT P3, R40, R40, 0x8, RZ, 0xc0, !PT ;  /* 0x0000000828287812 */ /* 0x000fe4000786c0ff */
[----:B------:R-:W-:Y:S01]  /*0f00*/  IADD3.X R29, PT, PT, R5, UR9, RZ, P0, !PT ;  /* 0x00000009051d7c10 */ /* 0x000fe200087fe4ff */
[----:B------:R-:W-:Y:S01]  /*0f10*/  LDGSTS.E.LTC128B.64 [R55+0x1080], desc[UR18][R30.64+0x80], P2 ;  /* 0x010800801e377fae */ /* 0x000fe200091a1612 */
[----:B------:R-:W-:-:S03]  /*0f20*/  LOP3.LUT P2, R39, R39, 0x8, RZ, 0xc0, !PT ;  /* 0x0000000827277812 */ /* 0x000fc6000784c0ff */
[----:B------:R-:W-:Y:S04]  /*0f30*/  LDGSTS.E.LTC128B.64 [R55+0x1800], desc[UR18][R2.64], P6 ;  /* 0x0180000002377fae */ /* 0x000fe8000b1a1612 */
[----:B------:R2:W-:Y:S04]  /*0f40*/  LDGSTS.E.LTC128B.64 [R55+0x1880], desc[UR18][R2.64+0x80], P5 ;  /* 0x0188008002377fae */ /* 0x0005e8000a9a1612 */
[----:B------:R-:W-:Y:S01]  /*0f50*/  LDGSTS.E.LTC128B.64 [R55+0x4000], desc[UR18][R28.64], P4 ;  /* 0x040000001c377fae */ /* 0x000fe2000a1a1612 */
[----:B-1----:R-:W-:-:S03]  /*0f60*/  IADD3 R4, P0, PT, R28, UR6, RZ ;  /* 0x000000061c047c10 */ /* 0x002fc6000ff1e0ff */
[----:B------:R-:W-:Y:S01]  /*0f70*/  LDGSTS.E.LTC128B.64 [R55+0x4080], desc[UR18][R28.64+0x80], P3 ;  /* 0x040800801c377fae */ /* 0x000fe200099a1612 */
[----:B------:R-:W-:Y:S01]  /*0f80*/  ULOP3.LUT UR6, UR26, 0x80, URZ, 0xc0, !UPT ;  /* 0x000000801a067892 */ /* 0x000fe2000f8ec0ff */
[----:B------:R-:W-:-:S03]  /*0f90*/  IADD3.X R5, PT, PT, R29, UR7, RZ, P0, !PT ;  /* 0x000000071d057c10 */ /* 0x000fc600087fe4ff */
[----:B------:R-:W-:Y:S01]  /*0fa0*/  ULEA.HI UR6, UR6, UR26, URZ, 0x19 ;  /* 0x0000001a06067291 */ /* 0x000fe2000f8fc8ff */
[----:B------:R-:W-:Y:S01]  /*0fb0*/  ISETP.NE.AND P0, PT, RZ, UR30, PT ;  /* 0x0000001eff007c0c */ /* 0x000fe2000bf05270 */
[----:B------:R-:W-:Y:S02]  /*0fc0*/  LDGSTS.E.LTC128B.64 [R55+0x4800], desc[UR18][R4.64], P2 ;  /* 0x0480000004377fae */ /* 0x000fe400091a1612 */
[----:B------:R-:W-:Y:S01]  /*0fd0*/  UPRMT UR5, UR6, 0x8880, URZ ;  /* 0x0000888006057896 */ /* 0x000fe200080000ff */
[----:B------:R-:W-:Y:S01]  /*0fe0*/  SEL R67, R67, RZ, P0 ;  /* 0x000000ff43437207 */ /* 0x000fe20000000000 */
[----:B------:R-:W-:Y:S01]  /*0ff0*/  ULOP3.LUT UR6, UR6, 0xfffe, URZ, 0xc0, !UPT ;  /* 0x0000fffe06067892 */ /* 0x000fe2000f8ec0ff */
[----:B------:R1:W-:Y:S01]  /*1000*/  LDGSTS.E.LTC128B.64 [R55+0x4880], desc[UR18][R4.64+0x80], P1 ;  /* 0x0488008004377fae */ /* 0x0003e200089a1612 */
[----:B------:R-:W-:Y:S01]  /*1010*/  USHF.R.S32.HI UR5, URZ, 0x1, UR5 ;  /* 0x00000001ff057899 */ /* 0x000fe20008011405 */
[----:B------:R-:W-:Y:S01]  /*1020*/  SEL R66, R66, RZ, P0 ;  /* 0x000000ff42427207 */ /* 0x000fe20000000000 */
[----:B------:R-:W-:Y:S01]  /*1030*/  UIADD3 UR6, UPT, UPT, URZ, -UR6, URZ ;  /* 0x80000006ff067290 */ /* 0x000fe2000fffe0ff */
[----:B------:R-:W0:Y:S01]  /*1040*/  LDGDEPBAR ;  /* 0x00000000000079af */ /* 0x000e220000000000 */
[----:B------:R-:W-:Y:S01]  /*1050*/  UPRMT UR24, UR5, 0x9910, URZ ;  /* 0x0000991005187896 */ /* 0x000fe200080000ff */
[----:B--2---:R-:W-:Y:S01]  /*1060*/  SHF.R.U32.HI R2, RZ, 0x3, R56 ;  /* 0x00000003ff027819 */ /* 0x004fe20000011638 */
[----:B------:R-:W-:-:S02]  /*1070*/  UPRMT UR6, UR6, 0x7710, URZ ;  /* 0x0000771006067896 */ /* 0x000fc400080000ff */
[----:B------:R-:W-:Y:S01]  /*1080*/  USHF.L.U32 UR5, UR25, 0xc, URZ ;  /* 0x0000000c19057899 */ /* 0x000fe200080006ff */
[C---:B------:R-:W-:Y:S01]  /*1090*/  LOP3.LUT R0, R2.reuse, 0x7, R54, 0x78, !PT ;  /* 0x0000000702007812 */ /* 0x040fe200078e7836 */
[----:B------:R-:W-:Y:S02]  /*10a0*/  UIADD3 UR6, UPT, UPT, UR26, UR6, URZ ;  /* 0x000000061a067290 */ /* 0x000fe4000fffe0ff */
[----:B------:R-:W-:Y:S02]  /*10b0*/  ULEA UR32, UR24, UR5, 0x7 ;  /* 0x0000000518207291 */ /* 0x000fe4000f8e38ff */
[----:B------:R-:W-:Y:S01]  /*10c0*/  IMAD R0, R2, 0x10, R0 ;  /* 0x0000001002007824 */ /* 0x000fe200078e0200 */
[----:B------:R-:W-:Y:S02]  /*10d0*/  UPRMT UR33, UR6, 0x8880, URZ ;  /* 0x0000888006217896 */ /* 0x000fe400080000ff */
[----:B------:R-:W-:Y:S02]  /*10e0*/  ULOP3.LUT UR26, UR6, 0xffff, URZ, 0xc0, !UPT ;  /* 0x0000ffff061a7892 */ /* 0x000fe4000f8ec0ff */
[----:B------:R-:W-:Y:S01]  /*10f0*/  LEA R0, R0, UR4, 0x4 ;  /* 0x0000000400007c11 */ /* 0x000fe2000f8e20ff */
[----:B------:R-:W-:-:S02]  /*1100*/  ULEA UR33, UR33, UR5, 0x7 ;  /* 0x0000000521217291 */ /* 0x000fc4000f8e38ff */
[----:B------:R-:W-:Y:S01]  /*1110*/  UPRMT UR26, UR26, 0x8880, URZ ;  /* 0x000088801a1a7896 */ /* 0x000fe200080000ff */
[----:B-1----:R-:W-:Y:S01]  /*1120*/  CS2R R4, SRZ ;  /* 0x0000000000047805 */ /* 0x002fe2000001ff00 */
[----:B------:R-:W-:-:S04]  /*1130*/  DEPBAR.LE SB0, 0x1 ;  /* 0x000080400000791a */ /* 0x000fc80000000000 */
[----:B------:R-:W-:Y:S06]  /*1140*/  BAR.SYNC.DEFER_BLOCKING 0x0 ;  /* 0x0000000000007b1d */ /* 0x000fec0000010000 */
[----:B------:R-:W-:Y:S05]  /*1150*/  BRA.U !UP0, `(.L_x_1) ;  /* 0x0000000508e87547 */ /* 0x000fea000b800000 */
[----:B------:R1:W2:Y:S01]  /*1160*/  LDS.128 R24, [R0+UR32+0x3000] ;  /* 0x0030002000187984 */ /* 0x0002a20008000c00 */
[----:B------:R-:W3:Y:S01]  /*1170*/  LDC.64 R36, c[0x0][0x3b0] ;  /* 0x0000ec00ff247b82 */ /* 0x000ee20000000a00 */
[----:B------:R-:W-:Y:S01]  /*1180*/  IMAD.MOV.U32 R61, RZ, RZ, R30 ;  /* 0x000000ffff3d7224 */ /* 0x000fe200078e001e */
[----:B------:R-:W-:Y:S01]  /*1190*/  MOV R63, R28 ;  /* 0x0000001c003f7202 */ /* 0x000fe20000000f00 */
[----:B------:R1:W1:Y:S01]  /*11a0*/  LDS.128 R20, [R0+UR33] ;  /* 0x0000002100147984 */ /* 0x0002620008000c00 */
[----:B------:R-:W-:Y:S01]  /*11b0*/  IMAD.MOV.U32 R60, RZ, RZ, R31 ;  /* 0x000000ffff3c7224 */ /* 0x000fe200078e001f */
[----:B------:R-:W-:Y:S01]  /*11c0*/  MOV R65, R66 ;  /* 0x0000004200417202 */ /* 0x000fe20000000f00 */
[----:B------:R-:W-:Y:S01]  /*11d0*/  IMAD.MOV.U32 R62, RZ, RZ, R29 ;  /* 0x000000ffff3e7224 */ /* 0x000fe200078e001d */
[----:B------:R-:W-:Y:S01]  /*11e0*/  MOV R64, R67 ;  /* 0x0000004300407202 */ /* 0x000fe20000000f00 */
[----:B------:R-:W1:Y:S01]  /*11f0*/  LDC.64 R2, c[0x0][0x3d0] ;  /* 0x0000f400ff027b82 */ /* 0x000e620000000a00 */
[----:B------:R-:W-:Y:S01]  /*1200*/  CS2R R14, SRZ ;  /* 0x00000000000e7805 */ /* 0x000fe2000001ff00 */
[----:B------:R-:W1:Y:S01]  /*1210*/  LDCU.64 UR8, c[0x0][0x3a8] ;  /* 0x00007500ff0877ac */ /* 0x000e620008000a00 */
[----:B------:R-:W1:Y:S01]  /*1220*/  LDCU.64 UR6, c[0x0][0x3c8] ;  /* 0x00007900ff0677ac */ /* 0x000e620008000a00 */
[----:B------:R-:W-:Y:S01]  /*1230*/  UMOV UR36, 0x2000 ;  /* 0x0000200000247882 */ /* 0x000fe20000000000 */
[----:B------:R-:W-:Y:S01]  /*1240*/  UMOV UR23, 0x2 ;  /* 0x0000000200177882 */ /* 0x000fe20000000000 */
[----:B------:R-:W-:Y:S01]  /*1250*/  UMOV UR17, URZ ;  /* 0x000000ff00117c82 */ /* 0x000fe20008000000 */
[----:B------:R-:W-:Y:S01]  /*1260*/  UMOV UR35, UR30 ;  /* 0x0000001e00237c82 */ /* 0x000fe20008000000 */
[----:B------:R-:W-:Y:S01]  /*1270*/  UMOV UR34, 0x2000 ;  /* 0x0000200000227882 */ /* 0x000fe20000000000 */
[----:B------:R-:W-:Y:S01]  /*1280*/  UMOV UR5, UR32 ;  /* 0x0000002000057c82 */ /* 0x000fe20008000000 */
[----:B------:R-:W-:Y:S01]  /*1290*/  UMOV UR4, UR33 ;  /* 0x0000002100047c82 */ /* 0x000fe20008000000 */
[----:B------:R-:W-:-:S05]  /*12a0*/  UMOV UR10, 0xffffe000 ;  /* 0xffffe000000a7882 */ /* 0x000fca0000000000 */
.L_x_2:
[C---:B-12--5:R-:W5:Y:S01]  /*12b0*/  DMMA.8x8x4 R4, R20.reuse, R24, R4 ;  /* 0x000000181404723f */ /* 0x066f620000000004 */
[----:B------:R-:W-:Y:S01]  /*12c0*/  LDS.128 R28, [R0+UR4+0x400] ;  /* 0x00040004001c7984 */ /* 0x000fe20008000c00 */
[----:B------:R-:W-:Y:S02]  /*12d0*/  UIADD3 UR17, UPT, UPT, UR17, 0x1, URZ ;  /* 0x0000000111117890 */ /* 0x000fe4000fffe0ff */
[----:B------:R-:W-:Y:S01]  /*12e0*/  IADD3 R63, P1, P0, R63, UR6, R2 ;  /* 0x000000063f3f7c10 */ /* 0x000fe2000f83e002 */
[----:B------:R-:W-:Y:S01]  /*12f0*/  VIADD R69, R55, UR34 ;  /* 0x0000002237457c36 */ /* 0x000fe20008000000 */
[----:B---3--:R-:W-:Y:S01]  /*1300*/  IADD3 R61, P3, P2, R61, UR8, R36 ;  /* 0x000000083d3d7c10 */ /* 0x008fe2000fa7e024 */
[----:B------:R-:W-:Y:S01]  /*1310*/  VIADD R59, R0, UR4 ;  /* 0x00000004003b7c36 */ /* 0x000fe20008000000 */
[----:B------:R-:W-:Y:S01]  /*1320*/  IADD3.X R62, PT, PT, R62, UR7, R3, P1, P0 ;  /* 0x000000073e3e7c10 */ /* 0x000fe20008fe0403 */
[----:B------:R-:W1:Y:S01]  /*1330*/  LDS.128 R32, [R0+UR5+0x3400] ;  /* 0x0034000500207984 */ /* 0x000e620008000c00 */
[----:B------:R-:W-:Y:S01]  /*1340*/  LOP3.LUT P1, RZ, R64, 0x1, RZ, 0xc0, !PT ;  /* 0x0000000140ff7812 */ /* 0x000fe2000782c0ff */
[----:B------:R-:W-:Y:S01]  /*1350*/  VIADD R68, R55, UR36 ;  /* 0x0000002437447c36 */ /* 0x000fe20008000000 */
[----:B------:R-:W-:Y:S01]  /*1360*/  IADD3.X R60, PT, PT, R60, UR9, R37, P3, P2 ;  /* 0x000000093c3c7c10 */ /* 0x000fe20009fe4425 */
[----:B------:R-:W-:Y:S01]  /*1370*/  VIADD R58, R0, UR5 ;  /* 0x00000005003a7c36 */ /* 0x000fe20008000000 */
[----:B------:R-:W-:Y:S01]  /*1380*/  LOP3.LUT P0, RZ, R65, 0x1, RZ, 0xc0, !PT ;  /* 0x0000000141ff7812 */ /* 0x000fe2000780c0ff */
[----:B------:R-:W-:Y:S01]  /*1390*/  UISETP.NE.AND UP0, UPT, UR17, 0x3, UPT ;  /* 0x000000031100788c */ /* 0x000fe2000bf05270 */
[-C--:B------:R2:W5:Y:S01]  /*13a0*/  DMMA.8x8x4 R8, R20, R26.reuse, R8 ;  /* 0x0000001a1408723f */ /* 0x0805620000000008 */
[----:B------:R-:W-:Y:S02]  /*13b0*/  UIADD3 UR11, UPT, UPT, UR35, -0x1, URZ ;  /* 0xffffffff230b7890 */ /* 0x000fe4000fffe0ff */
[----:B------:R-:W-:Y:S02]  /*13c0*/  USEL UR16, UR10, 0x1000, !UP0 ;  /* 0x000010000a107887 */ /* 0x000fe4000c000000 */
[----:B------:R-:W-:Y:S02]  /*13d0*/  USEL UR17, UR17, URZ, UP0 ;  /* 0x000000ff11117287 */ /* 0x000fe40008000000 */
[----:B--2---:R-:W-:Y:S01]  /*13e0*/  @P1 IMAD.MOV.U32 R20, RZ, RZ, R61 ;  /* 0x000000ffff141224 */ /* 0x004fe200078e003d */
[----:B------:R-:W-:Y:S01]  /*13f0*/  UISETP.GT.AND UP0, UPT, UR35, -0x1, UPT ;  /* 0xffffffff2300788c */ /* 0x000fe2000bf04270 */
[----:B------:R-:W-:Y:S01]  /*1400*/  @P1 IMAD.MOV.U32 R21, RZ, RZ, R60 ;  /* 0x000000ffff151224 */ /* 0x000fe200078e003c */
[----:B------:R-:W-:Y:S01]  /*1410*/  UIADD3 UR23, UPT, UPT, UR23, 0x1, URZ ;  /* 0x0000000117177890 */ /* 0x000fe2000fffe0ff */
[----:B------:R-:W-:Y:S03]  /*1420*/  UMOV UR35, UR11 ;  /* 0x0000000b00237c82 */ /* 0x000fe60008000000 */
[----:B------:R-:W-:Y:S01]  /*1430*/  @!PT LDS RZ, [RZ] ;  /* 0x00000000fffff984 */ /* 0x000fe20000000800 */
[----:B------:R-:W-:Y:S01]  /*1440*/  @!PT LDS RZ, [RZ] ;  /* 0x00000000fffff984 */ /* 0x000fe20000000800 */
[----:B------:R-:W-:Y:S01]  /*1450*/  @!PT LDS RZ, [RZ] ;  /* 0x00000000fffff984 */ /* 0x000fe20000000800 */
[----:B------:R2:W-:Y:S01]  /*1460*/  @P1 LDGSTS.E.LTC128B.64 [R69], desc[UR18][R20.64] ;  /* 0x0000000014451fae */ /* 0x0005e2000b9a1612 */
[----:B------:R-:W-:Y:S01]  /*1470*/  IADD3 R76, P1, PT, R61, UR8, RZ ;  /* 0x000000083d4c7c10 */ /* 0x000fe2000ff3e0ff */
[C---:B------:R-:W5:Y:S01]  /*1480*/  DMMA.8x8x4 R12, R22.reuse, R26, R12 ;  /* 0x0000001a160c723f */ /* 0x040f62000000000c */
[----:B------:R-:W-:Y:S03]  /*1490*/  UISETP.NE.AND UP1, UPT, UR23, 0x3, UPT ;  /* 0x000000031700788c */ /* 0x000fe6000bf25270 */
[----:B------:R-:W-:Y:S01]  /*14a0*/  IADD3.X R77, PT, PT, R60, UR9, RZ, P1, !PT ;  /* 0x000000093c4d7c10 */ /* 0x000fe20008ffe4ff */
[----:B------:R-:W-:Y:S02]  /*14b0*/  USEL UR22, UR10, 0x1000, !UP1 ;  /* 0x000010000a167887 */ /* 0x000fe4000c800000 */
[----:B------:R-:W-:Y:S02]  /*14c0*/  USEL UR23, UR23, URZ, UP1 ;  /* 0x000000ff17177287 */ /* 0x000fe40008800000 */
[----:B------:R-:W-:Y:S02]  /*14d0*/  UIADD3 UR34, UPT, UPT, UR22, UR34, URZ ;  /* 0x0000002216227290 */ /* 0x000fe4000fffe0ff */
[----:B------:R-:W-:Y:S05]  /*14e0*/  UIADD3 UR36, UPT, UPT, UR22, UR36, URZ ;  /* 0x0000002416247290 */ /* 0x000fea000fffe0ff */
[----:B------:R3:W5:Y:S04]  /*14f0*/  DMMA.8x8x4 R16, R22, R24, R16 ;  /* 0x000000181610723f */ /* 0x0007680000000010 */
[----:B--2---:R-:W-:Y:S02]  /*1500*/  @P0 IMAD.MOV.U32 R20, RZ, RZ, R63 ;  /* 0x000000ffff140224 */ /* 0x004fe400078e003f */
[----:B------:R-:W-:-:S10]  /*1510*/  @P0 IMAD.MOV.U32 R21, RZ, RZ, R62 ;  /* 0x000000ffff150224 */ /* 0x000fd400078e003e */
[C---:B-1---5:R-:W5:Y:S01]  /*1520*/  DMMA.8x8x4 R4, R28.reuse, R32, R4 ;  /* 0x000000201c04723f */ /* 0x062f620000000004 */
[----:B---3--:R3:W-:Y:S03]  /*1530*/  @P0 LDGSTS.E.LTC128B.64 [R68+0x3000], desc[UR18][R20.64] ;  /* 0x0300000014440fae */ /* 0x0087e6000b9a1612 */
[----:B------:R-:W-:Y:S04]  /*1540*/  IADD3 R74, P0, PT, R63, UR6, RZ ;  /* 0x000000063f4a7c10 */ /* 0x000fe8000ff1e0ff */
[----:B------:R-:W-:Y:S01]  /*1550*/  IADD3.X R75, PT, PT, R62, UR7, RZ, P0, !PT ;  /* 0x000000073e4b7c10 */ /* 0x000fe200087fe4ff */
[----:B------:R-:W-:Y:S07]  /*1560*/  LDS.128 R24, [R0+UR5+0x3800] ;  /* 0x0038000500187984 */ /* 0x000fee0008000c00 */
[-C--:B------:R1:W5:Y:S04]  /*1570*/  DMMA.8x8x4 R8, R28, R34.reuse, R8 ;  /* 0x000000221c08723f */ /* 0x0803680000000008 */
[----:B-1----:R-:W-:Y:S02]  /*1580*/  SHF.R.U32.HI R29, RZ, 0x1, R64 ;  /* 0x00000001ff1d7819 */ /* 0x002fe40000011640 */
[----:B------:R-:W-:Y:S02]  /*1590*/  SHF.R.U32.HI R28, RZ, 0x1, R65 ;  /* 0x00000001ff1c7819 */ /* 0x000fe40000011641 */
[----:B------:R-:W-:Y:S02]  /*15a0*/  LOP3.LUT P3, RZ, R29, 0x1, RZ, 0xc0, !PT ;  /* 0x000000011dff7812 */ /* 0x000fe4000786c0ff */
[----:B------:R-:W-:Y:S01]  /*15b0*/  LOP3.LUT P2, RZ, R28, 0x1, RZ, 0xc0, !PT ;  /* 0x000000011cff7812 */ /* 0x000fe2000784c0ff */
[----:B---3--:R-:W1:Y:S05]  /*15c0*/  LDS.128 R20, [R0+UR4+0x800] ;  /* 0x0008000400147984 */ /* 0x008e6a0008000c00 */
[C---:B------:R-:W5:Y:S05]  /*15d0*/  DMMA.8x8x4 R12, R30.reuse, R34, R12 ;  /* 0x000000221e0c723f */ /* 0x040f6a000000000c */
[----:B------:R-:W-:Y:S02]  /*15e0*/  @P3 IMAD.MOV.U32 R28, RZ, RZ, R61 ;  /* 0x000000ffff1c3224 */ /* 0x000fe400078e003d */
[----:B------:R-:W-:Y:S05]  /*15f0*/  @P3 IMAD.MOV.U32 R29, RZ, RZ, R60 ;  /* 0x000000ffff1d3224 */ /* 0x000fea00078e003c */
[----:B------:R-:W-:Y:S01]  /*1600*/  @!PT LDS RZ, [RZ] ;  /* 0x00000000fffff984 */ /* 0x000fe20000000800 */
[----:B------:R-:W-:Y:S01]  /*1610*/  @!PT LDS RZ, [RZ] ;  /* 0x00000000fffff984 */ /* 0x000fe20000000800 */
[----:B------:R-:W-:Y:S01]  /*1620*/  @!PT LDS RZ, [RZ] ;  /* 0x00000000fffff984 */ /* 0x000fe20000000800 */
[----:B------:R2:W-:Y:S04]  /*1630*/  @P3 LDGSTS.E.LTC128B.64 [R69+0x80], desc[UR18][R28.64+0x80] ;  /* 0x000800801c453fae */ /* 0x0005e8000b9a1612 */
[----:B------:R3:W5:Y:S11]  /*1640*/  DMMA.8x8x4 R16, R30, R32, R16 ;  /* 0x000000201e10723f */ /* 0x0007760000000010 */
[----:B------:R-:W-:-:S05]  /*1650*/  @!UPT UIADD3 URZ, UPT, UPT, URZ, URZ, URZ ;  /* 0x000000fffffff290 */ /* 0x000fca000fffe0ff */
[C---:B-1---5:R-:W5:Y:S04]  /*1660*/  DMMA.8x8x4 R4, R20.reuse, R24, R4 ;  /* 0x000000181404723f */ /* 0x062f680000000004 */
[----:B--2---:R-:W-:Y:S02]  /*1670*/  @P2 IMAD.MOV.U32 R28, RZ, RZ, R63 ;  /* 0x000000ffff1c2224 */ /* 0x004fe400078e003f */
[----:B------:R-:W-:Y:S05]  /*1680*/  @P2 IMAD.MOV.U32 R29, RZ, RZ, R62 ;  /* 0x000000ffff1d2224 */ /* 0x000fea00078e003e */
[----:B---3--:R3:W-:Y:S05]  /*1690*/  @P2 LDGSTS.E.LTC128B.64 [R68+0x3080], desc[UR18][R28.64+0x80] ;  /* 0x030800801c442fae */ /* 0x0087ea000b9a1612 */
[-C--:B------:R1:W5:Y:S01]  /*16a0*/  DMMA.8x8x4 R8, R20, R26.reuse, R8 ;  /* 0x0000001a1408723f */ /* 0x0803620000000008 */
[----:B------:R-:W-:Y:S01]  /*16b0*/  LDS.128 R32, [R0+UR5+0x3c00] ;  /* 0x003c000500207984 */ /* 0x000fe20008000c00 */
[----:B------:R-:W-:Y:S02]  /*16c0*/  UIADD3 UR5, UPT, UPT, UR16, UR5, URZ ;  /* 0x0000000510057290 */ /* 0x000fe4000fffe0ff */
[--C-:B-1----:R-:W-:Y:S02]  /*16d0*/  SHF.R.U32.HI R21, RZ, 0x3, R64.reuse ;  /* 0x00000003ff157819 */ /* 0x102fe40000011640 */
[--C-:B------:R-:W-:Y:S02]  /*16e0*/  SHF.R.U32.HI R20, RZ, 0x3, R65.reuse ;  /* 0x00000003ff147819 */ /* 0x100fe40000011641 */
[----:B------:R-:W-:Y:S02]  /*16f0*/  LOP3.LUT P1, RZ, R21, 0x1, RZ, 0xc0, !PT ;  /* 0x0000000115ff7812 */ /* 0x000fe4000782c0ff */
[----:B------:R-:W-:Y:S06]  /*1700*/  LOP3.LUT P0, RZ, R20, 0x1, RZ, 0xc0, !PT ;  /* 0x0000000114ff7812 */ /* 0x000fec000780c0ff */
[C---:B------:R-:W5:Y:S01]  /*1710*/  DMMA.8x8x4 R12, R22.reuse, R26, R12 ;  /* 0x0000001a160c723f */ /* 0x040f62000000000c */
[----:B---3--:R-:W1:Y:S01]  /*1720*/  LDS.128 R28, [R0+UR4+0xc00] ;  /* 0x000c0004001c7984 */ /* 0x008e620008000c00 */
[----:B------:R-:W-:Y:S11]  /*1730*/  UIADD3 UR4, UPT, UPT, UR16, UR4, URZ ;  /* 0x0000000410047290 */ /* 0x000ff6000fffe0ff */
[----:B------:R-:W-:Y:S03]  /*1740*/  @!UPT UIADD3 URZ, UPT, UPT, URZ, URZ, URZ ;  /* 0x000000fffffff290 */ /* 0x000fe6000fffe0ff */
[----:B------:R2:W5:Y:S04]  /*1750*/  DMMA.8x8x4 R16, R22, R24, R16 ;  /* 0x000000181610723f */ /* 0x0005680000000010 */
[----:B--2---:R-:W-:Y:S02]  /*1760*/  SHF.R.U32.HI R23, RZ, 0x2, R64 ;  /* 0x00000002ff177819 */ /* 0x004fe40000011640 */
[----:B------:R-:W-:Y:S02]  /*1770*/  SHF.R.U32.HI R22, RZ, 0x2, R65 ;  /* 0x00000002ff167819 */ /* 0x000fe40000011641 */
[----:B------:R-:W-:Y:S02]  /*1780*/  LOP3.LUT P3, RZ, R23, 0x1, RZ, 0xc0, !PT ;  /* 0x0000000117ff7812 */ /* 0x000fe4000786c0ff */
[----:B------:R-:W-:Y:S11]  /*1790*/  LOP3.LUT P2, RZ, R22, 0x1, RZ, 0xc0, !PT ;  /* 0x0000000116ff7812 */ /* 0x000ff6000784c0ff */
[----:B------:R-:W-:Y:S01]  /*17a0*/  @!PT LDS RZ, [RZ] ;  /* 0x00000000fffff984 */ /* 0x000fe20000000800 */
[----:B------:R-:W-:Y:S01]  /*17b0*/  @!PT LDS RZ, [RZ] ;  /* 0x00000000fffff984 */ /* 0x000fe20000000800 */
[----:B------:R-:W-:Y:S01]  /*17c0*/  @!PT LDS RZ, [RZ] ;  /* 0x00000000fffff984 */ /* 0x000fe20000000800 */
[----:B------:R2:W-:Y:S06]  /*17d0*/  @P3 LDGSTS.E.LTC128B.64 [R69+0x800], desc[UR18][R76.64] ;  /* 0x008000004c453fae */ /* 0x0005ec000b9a1612 */
[----:B------:R2:W-:-:S01]  /*17e0*/  @P2 LDGSTS.E.LTC128B.64 [R68+0x3800], desc[UR18][R74.64] ;  /* 0x038000004a442fae */ /* 0x0005c2000b9a1612 */
[C---:B-1---5:R2:W5:Y:S05]  /*17f0*/  DMMA.8x8x4 R4, R28.reuse, R32, R4 ;  /* 0x000000201c04723f */ /* 0x06256a0000000004 */
[----:B------:R2:W-:Y:S06]  /*1800*/  @P1 LDGSTS.E.LTC128B.64 [R69+0x880], desc[UR18][R76.64+0x80] ;  /* 0x008800804c451fae */ /* 0x0005ec000b9a1612 */
[----:B------:R2:W-:Y:S01]  /*1810*/  @P0 LDGSTS.E.LTC128B.64 [R68+0x3880], desc[UR18][R74.64+0x80] ;  /* 0x038800804a440fae */ /* 0x0005e2000b9a1612 */
[----:B------:R-:W-:Y:S04]  /*1820*/  ISETP.NE.AND P0, PT, RZ, UR11, PT ;  /* 0x0000000bff007c0c */ /* 0x000fe8000bf05270 */
[----:B------:R-:W-:Y:S01]  /*1830*/  SEL R64, R64, RZ, P0 ;  /* 0x000000ff40407207 */ /* 0x000fe20000000000 */
[----:B------:R-:W0:Y:S01]  /*1840*/  LDGDEPBAR ;  /* 0x00000000000079af */ /* 0x000e220000000000 */
[-C--:B------:R2:W5:Y:S03]  /*1850*/  DMMA.8x8x4 R8, R28, R34.reuse, R8 ;  /* 0x000000221c08723f */ /* 0x0805660000000008 */
[----:B------:R-:W-:Y:S11]  /*1860*/  SEL R65, R65, RZ, P0 ;  /* 0x000000ff41417207 */ /* 0x000ff60000000000 */
[----:B------:R-:W-:Y:S02]  /*1870*/  @!UPT UIADD3 URZ, UPT, UPT, URZ, URZ, URZ ;  /* 0x000000fffffff290 */ /* 0x000fe4000fffe0ff */
[C---:B------:R2:W5:Y:S01]  /*1880*/  DMMA.8x8x4 R12, R30.reuse, R34, R12 ;  /* 0x000000221e0c723f */ /* 0x040562000000000c */
[----:B------:R-:W-:Y:S11]  /*1890*/  DEPBAR.LE SB0, 0x1 ;  /* 0x000080400000791a */ /* 0x000ff60000000000 */
[----:B------:R-:W-:Y:S04]  /*18a0*/  @!UPT UIADD3 URZ, UPT, UPT, URZ, URZ, URZ ;  /* 0x000000fffffff290 */ /* 0x000fe8000fffe0ff */
[----:B------:R2:W5:Y:S01]  /*18b0*/  DMMA.8x8x4 R16, R30, R32, R16 ;  /* 0x000000201e10723f */ /* 0x0005620000000010 */
[----:B------:R-:W-:Y:S06]  /*18c0*/  BAR.SYNC.DEFER_BLOCKING 0x0 ;  /* 0x0000000000007b1d */ /* 0x000fec0000010000 */
[----:B------:R2:W1:Y:S08]  /*18d0*/  LDS.128 R20, [R59+UR16] ;  /* 0x000000103b147984 */ /* 0x0004700008000c00 */
[----:B------:R2:W1:Y:S01]  /*18e0*/  LDS.128 R24, [R58+UR16+0x3000] ;  /* 0x003000103a187984 */ /* 0x0004620008000c00 */
[----:B------:R-:W-:Y:S08]  /*18f0*/  BRA.U UP0, `(.L_x_2) ;  /* 0xfffffff9006c7547 */ /* 0x000ff0000b83ffff */
.L_x_1:
[----:B------:R-:W0:Y:S01]  /*1900*/  LDGDEPBAR ;  /* 0x00000000000079af */ /* 0x000e220000000000 */
[----:B------:R-:W3:Y:S01]  /*1910*/  LDCU.128 UR8, c[0x0][0x3f0] ;  /* 0x00007e00ff0877ac */ /* 0x000ee20008000c00 */
[----:B-1----:R-:W-:Y:S02]  /*1920*/  SHF.R.U32.HI R20, RZ, 0x4, R54 ;  /* 0x00000004ff147819 */ /* 0x002fe40000011636 */
[----:B------:R-:W0:Y:S01]  /*1930*/  LDGDEPBAR ;  /* 0x00000000000079af */ /* 0x000e220000000000 */
[----:B------:R-:W1:Y:S01]  /*1940*/  LDCU.64 UR16, c[0x0][0x3e0] ;  /* 0x00007c00ff1077ac */ /* 0x000e620008000a00 */
[----:B------:R-:W-:Y:S02]  /*1950*/  LOP3.LUT R20, R20, 0x1, RZ, 0xc0, !PT ;  /* 0x0000000114147812 */ /* 0x000fe400078ec0ff */
[----:B------:R-:W-:Y:S01]  /*1960*/  LOP3.LUT R2, R54, 0xf, RZ, 0xc0, !PT ;  /* 0x0000000f36027812 */ /* 0x000fe200078ec0ff */
[----:B------:R-:W4:Y:S01]  /*1970*/  LDCU.128 UR4, c[0x0][0x410] ;  /* 0x00008200ff0477ac */ /* 0x000f220008000c00 */
[----:B------:R-:W-:Y:S01]  /*1980*/  ISETP.NE.U32.AND P0, PT, R53, RZ, PT ;  /* 0x000000ff3500720c */ /* 0x000fe20003f05070 */
[----:B------:R-:W-:Y:S01]  /*1990*/  IMAD R20, R57, 0x2, R20 ;  /* 0x0000000239147824 */ /* 0x000fe200078e0214 */
[----:B------:R-:W-:Y:S01]  /*19a0*/  ISETP.NE.U32.AND P3, PT, R52, RZ, PT ;  /* 0x000000ff3400720c */ /* 0x000fe20003f65070 */
[----:B------:R-:W2:Y:S01]  /*19b0*/  LDCU.64 UR22, c[0x0][0x4e8] ;  /* 0x00009d00ff1677ac */ /* 0x000ea20008000a00 */
[----:B------:R-:W-:Y:S01]  /*19c0*/  VIADD R24, R2, UR15 ;  /* 0x0000000f02187c36 */ /* 0x000fe20008000000 */
[----:B------:R-:W-:Y:S01]  /*19d0*/  ISETP.NE.U32.AND P2, PT, R51, RZ, PT ;  /* 0x000000ff3300720c */ /* 0x000fe20003f45070 */
[----:B------:R-:W-:Y:S01]  /*19e0*/  VIADD R20, R20, UR28 ;  /* 0x0000001c14147c36 */ /* 0x000fe20008000000 */
[----:B------:R-:W-:Y:S01]  /*19f0*/  ISETP.NE.U32.AND P6, PT, R50, RZ, PT ;  /* 0x000000ff3200720c */ /* 0x000fe20003fc5070 */
[----:B------:R-:W-:Y:S01]  /*1a00*/  VIADD R26, R2, UR14 ;  /* 0x0000000e021a7c36 */ /* 0x000fe20008000000 */
[----:B---3--:R-:W-:Y:S01]  /*1a10*/  UIADD3 UR34, UP0, UPT, UR8, -UR10, URZ ;  /* 0x8000000a08227290 */ /* 0x008fe2000ff1e0ff */
[----:B------:R-:W-:-:S02]  /*1a20*/  SHF.R.S32.HI R25, RZ, 0x1f, R24 ;  /* 0x0000001fff197819 */ /* 0x000fc40000011418 */
[----:B------:R-:W-:Y:S01]  /*1a30*/  SHF.R.S32.HI R3, RZ, 0x1f, R20 ;  /* 0x0000001fff037819 */ /* 0x000fe20000011414 */
[----:B------:R-:W-:Y:S01]  /*1a40*/  UIADD3.X UR28, UPT, UPT, UR9, ~UR11, URZ, UP0, !UPT ;  /* 0x8000000b091c7290 */ /* 0x000fe200087fe4ff */
[----:B------:R-:W-:Y:S01]  /*1a50*/  SHF.R.S32.HI R27, RZ, 0x1f, R26 ;  /* 0x0000001fff1b7819 */ /* 0x000fe2000001141a */
[----:B------:R-:W3:Y:S01]  /*1a60*/  LDCU.64 UR8, c[0x0][0x400] ;  /* 0x00008000ff0877ac */ /* 0x000ee20008000a00 */
[----:B-1----:R-:W-:Y:S01]  /*1a70*/  IMAD.WIDE.U32 R24, R20, UR16, R24 ;  /* 0x0000001014187c25 */ /* 0x002fe2000f8e0018 */
[----:B------:R-:W-:Y:S01]  /*1a80*/  ISETP.NE.U32.AND P1, PT, R49, RZ, PT ;  /* 0x000000ff3100720c */ /* 0x000fe20003f25070 */
[----:B------:R-:W-:-:S04]  /*1a90*/  DEPBAR.LE SB0, 0x0 ;  /* 0x000080000000791a */ /* 0x000fc80000000000 */
[----:B------:R-:W-:Y:S01]  /*1aa0*/  IMAD R21, R3, UR16, RZ ;  /* 0x0000001003157c24 */ /* 0x000fe2000f8e02ff */
[----:B------:R-:W1:Y:S01]  /*1ab0*/  LDCU.64 UR10, c[0x0][0x3e8] ;  /* 0x00007d00ff0a77ac */ /* 0x000e620008000a00 */
[----:B------:R-:W-:Y:S01]  /*1ac0*/  BAR.SYNC.DEFER_BLOCKING 0x0 ;  /* 0x0000000000007b1d */ /* 0x000fe20000010000 */
[----:B--2---:R-:W-:Y:S01]  /*1ad0*/  LEA R22, P4, R24, UR22, 0x3 ;  /* 0x0000001618167c11 */ /* 0x004fe2000f8818ff */
[----:B------:R-:W-:Y:S01]  /*1ae0*/  IMAD R21, R20, UR17, R21 ;  /* 0x0000001114157c24 */ /* 0x000fe2000f8e0215 */
[----:B----4-:R-:W-:Y:S01]  /*1af0*/  UIADD3 UR35, UP0, UPT, UR4, -UR6, URZ ;  /* 0x8000000604237290 */ /* 0x010fe2000ff1e0ff */
[----:B------:R-:W-:Y:S01]  /*1b00*/  ISETP.NE.U32.AND P5, PT, R48, RZ, PT ;  /* 0x000000ff3000720c */ /* 0x000fe20003fa5070 */
[----:B------:R-:W-:Y:S01]  /*1b10*/  UIMAD.WIDE.U32 UR36, UR27, UR16, URZ ;  /* 0x000000101b2472a5 */ /* 0x000fe2000f8e00ff */
[----:B------:R-:W-:Y:S01]  /*1b20*/  IMAD.IADD R21, R25, 0x1, R21 ;  /* 0x0000000119157824 */ /* 0x000fe200078e0215 */
[----:B------:R-:W-:Y:S01]  /*1b30*/  UIADD3.X UR22, UPT, UPT, UR5, ~UR7, URZ, UP0, !UPT ;  /* 0x8000000705167290 */ /* 0x000fe200087fe4ff */
[----:B------:R-:W2:Y:S01]  /*1b40*/  LDCU.64 UR4, c[0x0][0x4e0] ;  /* 0x00009c00ff0477ac */ /* 0x000ea20008000a00 */
[----:B---3--:R-:W-:-:S02]  /*1b50*/  IMAD R3, R3, UR8, RZ ;  /* 0x0000000803037c24 */ /* 0x008fc4000f8e02ff */
[----:B------:R-:W-:Y:S01]  /*1b60*/  LEA.HI.X R23, R24, UR23, R21, 0x3, P4 ;  /* 0x0000001718177c11 */ /* 0x000fe2000a0f1c15 */
[C---:B------:R-:W-:Y:S01]  /*1b70*/  IMAD.WIDE.U32 R26, R20.reuse, UR8, R26 ;  /* 0x00000008141a7c25 */ /* 0x040fe2000f8e001a */
[----:B------:R-:W3:Y:S01]  /*1b80*/  LDCU.64 UR6, c[0x0][0x408] ;  /* 0x00008100ff0677ac */ /* 0x000ee20008000a00 */
[----:B------:R-:W-:Y:S02]  /*1b90*/  ISETP.NE.U32.AND P4, PT, R47, RZ, PT ;  /* 0x000000ff2f00720c */ /* 0x000fe40003f85070 */
[----:B------:R-:W-:Y:S01]  /*1ba0*/  IMAD R3, R20, UR9, R3 ;  /* 0x0000000914037c24 */ /* 0x000fe2000f8e0203 */
[----:B------:R-:W-:Y:S02]  /*1bb0*/  UIMAD UR23, UR29, UR16, URZ ;  /* 0x000000101d1772a4 */ /* 0x000fe4000f8e02ff */
[----:B------:R-:W-:Y:S01]  /*1bc0*/  ULEA UR34, UP1, UR36, UR34, 0x3 ;  /* 0x0000002224227291 */ /* 0x000fe2000f8218ff */
[----:B------:R-:W-:Y:S01]  /*1bd0*/  IMAD.IADD R3, R27, 0x1, R3 ;  /* 0x000000011b037824 */ /* 0x000fe200078e0203 */
[----:B------:R-:W-:-:S02]  /*1be0*/  UIMAD UR23, UR27, UR17, UR23 ;  /* 0x000000111b1772a4 */ /* 0x000fc4000f8e0217 */
[----:B------:R-:W-:Y:S01]  /*1bf0*/  UIMAD UR29, UR29, UR8, URZ ;  /* 0x000000081d1d72a4 */ /* 0x000fe2000f8e02ff */
[----:B------:R-:W-:Y:S01]  /*1c00*/  @!PT LDS RZ, [RZ] ;  /* 0x00000000fffff984 */ /* 0x000fe20000000800 */
[----:B------:R-:W-:Y:S01]  /*1c10*/  @!PT LDS RZ, [RZ] ;  /* 0x00000000fffff984 */ /* 0x000fe20000000800 */
[----:B------:R-:W-:Y:S01]  /*1c20*/  @!PT LDS RZ, [RZ] ;  /* 0x00000000fffff984 */ /* 0x000fe20000000800 */
[----:B------:R-:W-:Y:S01]  /*1c30*/  LDGSTS.E.LTC128B.64 [R55], desc[UR18][R22.64], P0 ;  /* 0x0000000016377fae */ /* 0x000fe200081a1612 */
[----:B-1----:R-:W-:Y:S01]  /*1c40*/  IADD3 R24, P0, PT, R22, UR10, RZ ;  /* 0x0000000a16187c10 */ /* 0x002fe2000ff1e0ff */
[----:B------:R-:W-:Y:S02]  /*1c50*/  UIADD3 UR23, UPT, UPT, UR37, UR23, URZ ;  /* 0x0000001725177290 */ /* 0x000fe4000fffe0ff */
[----:B------:R-:W-:Y:S01]  /*1c60*/  LDGSTS.E.LTC128B.64 [R55+0x80], desc[UR18][R22.64+0x80], P3 ;  /* 0x0008008016377fae */ /* 0x000fe200099a1612 */
[----:B------:R-:W-:Y:S01]  /*1c70*/  IADD3.X R25, PT, PT, R23, UR11, RZ, P0, !PT ;  /* 0x0000000b17197c10 */ /* 0x000fe200087fe4ff */
[----:B------:R-:W-:Y:S01]  /*1c80*/  ULEA.HI.X UR23, UR36, UR28, UR23, 0x3, UP1 ;  /* 0x0000001c24177291 */ /* 0x000fe200088f1c17 */
[----:B--2---:R-:W-:Y:S01]  /*1c90*/  LEA R2, P0, R26, UR4, 0x3 ;  /* 0x000000041a027c11 */ /* 0x004fe2000f8018ff */
[----:B------:R-:W-:Y:S01]  /*1ca0*/  UIMAD UR29, UR27, UR9, UR29 ;  /* 0x000000091b1d72a4 */ /* 0x000fe2000f8e021d */
[----:B------:R-:W-:Y:S01]  /*1cb0*/  ISETP.NE.U32.AND P3, PT, R46, RZ, PT ;  /* 0x000000ff2e00720c */ /* 0x000fe20003f65070 */
[----:B------:R-:W-:Y:S01]  /*1cc0*/  LDGSTS.E.LTC128B.64 [R55+0x800], desc[UR18][R24.64], P2 ;  /* 0x0080000018377fae */ /* 0x000fe200091a1612 */
[----:B------:R-:W-:Y:S01]  /*1cd0*/  LEA.HI.X R3, R26, UR5, R3, 0x3, P0 ;  /* 0x000000051a037c11 */ /* 0x000fe200080f1c03 */
[----:B------:R-:W-:Y:S01]  /*1ce0*/  UIMAD.WIDE.U32 UR4, UR27, UR8, URZ ;  /* 0x000000081b0472a5 */ /* 0x000fe2000f8e00ff */
[----:B------:R-:W-:Y:S01]  /*1cf0*/  ISETP.NE.U32.AND P2, PT, R45, RZ, PT ;  /* 0x000000ff2d00720c */ /* 0x000fe20003f45070 */
[----:B------:R1:W-:Y:S01]  /*1d00*/  LDGSTS.E.LTC128B.64 [R55+0x880], desc[UR18][R24.64+0x80], P6 ;  /* 0x0088008018377fae */ /* 0x0003e2000b1a1612 */
[----:B------:R-:W-:Y:S01]  /*1d10*/  ISETP.NE.U32.AND P0, PT, R44, RZ, PT ;  /* 0x000000ff2c00720c */ /* 0x000fe20003f05070 */
[----:B------:R-:W-:Y:S01]  /*1d20*/  ULEA UR35, UP0, UR4, UR35, 0x3 ;  /* 0x0000002304237291 */ /* 0x000fe2000f8018ff */
[----:B------:R-:W-:Y:S01]  /*1d30*/  ISETP.NE.U32.AND P6, PT, R43, RZ, PT ;  /* 0x000000ff2b00720c */ /* 0x000fe20003fc5070 */
[----:B------:R-:W-:Y:S01]  /*1d40*/  LDGSTS.E.LTC128B.64 [R55+0x3000], desc[UR18][R2.64], P1 ;  /* 0x0300000002377fae */ /* 0x000fe200089a1612 */
[----:B---3--:R-:W-:Y:S01]  /*1d50*/  IADD3 R20, P1, PT, R2, UR6, RZ ;  /* 0x0000000602147c10 */ /* 0x008fe2000ff3e0ff */
[----:B------:R-:W-:-:S02]  /*1d60*/  UIADD3 UR29, UPT, UPT, UR5, UR29, URZ ;  /* 0x0000001d051d7290 */ /* 0x000fc4000fffe0ff */
[----:B------:R2:W-:Y:S01]  /*1d70*/  LDGSTS.E.LTC128B.64 [R55+0x3080], desc[UR18][R2.64+0x80], P5 ;  /* 0x0308008002377fae */ /* 0x0005e2000a9a1612 */
[----:B------:R-:W-:Y:S01]  /*1d80*/  IADD3.X R21, PT, PT, R3, UR7, RZ, P1, !PT ;  /* 0x0000000703157c10 */ /* 0x000fe20008ffe4ff */
[----:B------:R-:W-:Y:S01]  /*1d90*/  ULEA.HI.X UR22, UR4, UR22, UR29, 0x3, UP0 ;  /* 0x0000001604167291 */ /* 0x000fe200080f1c1d */
[----:B------:R-:W-:Y:S01]  /*1da0*/  ISETP.NE.U32.AND P5, PT, R42, RZ, PT ;  /* 0x000000ff2a00720c */ /* 0x000fe20003fa5070 */
[----:B------:R-:W-:Y:S02]  /*1db0*/  UISETP.GE.AND UP0, UPT, UR31, 0x10, UPT ;  /* 0x000000101f00788c */ /* 0x000fe4000bf06270 */
[----:B------:R-:W-:Y:S01]  /*1dc0*/  LDGSTS.E.LTC128B.64 [R55+0x3800], desc[UR18][R20.64], P4 ;  /* 0x0380000014377fae */ /* 0x000fe2000a1a1612 */
[----:B------:R-:W-:-:S03]  /*1dd0*/  ISETP.NE.U32.AND P4, PT, R41, RZ, PT ;  /* 0x000000ff2900720c */ /* 0x000fc60003f85070 */
[----:B------:R3:W-:Y:S01]  /*1de0*/  LDGSTS.E.LTC128B.64 [R55+0x3880], desc[UR18][R20.64+0x80], P3 ;  /* 0x0388008014377fae */ /* 0x0007e200099a1612 */
[----:B------:R-:W-:-:S03]  /*1df0*/  ISETP.NE.U32.AND P3, PT, R40, RZ, PT ;  /* 0x000000ff2800720c */ /* 0x000fc60003f65070 */
[----:B------:R-:W0:Y:S01]  /*1e00*/  LDGDEPBAR ;  /* 0x00000000000079af */ /* 0x000e220000000000 */
[----:B-1----:R-:W-:-:S04]  /*1e10*/  IADD3 R24, P1, PT, R24, UR34, RZ ;  /* 0x0000002218187c10 */ /* 0x002fc8000ff3e0ff */
[----:B------:R-:W-:Y:S02]  /*1e20*/  IADD3.X R25, PT, PT, R25, UR23, RZ, P1, !PT ;  /* 0x0000001719197c10 */ /* 0x000fe40008ffe4ff */
[----:B--2---:R-:W-:-:S03]  /*1e30*/  IADD3 R2, P1, PT, R24, UR10, RZ ;  /* 0x0000000a18027c10 */ /* 0x004fc6000ff3e0ff */
[----:B------:R1:W-:Y:S01]  /*1e40*/  LDGSTS.E.LTC128B.64 [R55+0x1000], desc[UR18][R24.64], P2 ;  /* 0x0100000018377fae */ /* 0x0003e200091a1612 */
[----:B------:R-:W-:Y:S02]  /*1e50*/  ISETP.NE.U32.AND P2, PT, R39, RZ, PT ;  /* 0x000000ff2700720c */ /* 0x000fe40003f45070 */
[----:B------:R-:W-:Y:S01]  /*1e60*/  IADD3.X R3, PT, PT, R25, UR11, RZ, P1, !PT ;  /* 0x0000000b19037c10 */ /* 0x000fe20008ffe4ff */
[----:B------:R1:W-:Y:S01]  /*1e70*/  LDGSTS.E.LTC128B.64 [R55+0x1080], desc[UR18][R24.64+0x80], P0 ;  /* 0x0108008018377fae */ /* 0x0003e200081a1612 */
[----:B------:R-:W-:Y:S02]  /*1e80*/  IADD3 R22, P0, PT, R20, UR35, RZ ;  /* 0x0000002314167c10 */ /* 0x000fe4000ff1e0ff */
[----:B------:R-:W-:Y:S01]  /*1e90*/  ISETP.NE.U32.AND P1, PT, R38, RZ, PT ;  /* 0x000000ff2600720c */ /* 0x000fe20003f25070 */
[----:B------:R1:W-:Y:S01]  /*1ea0*/  LDGSTS.E.LTC128B.64 [R55+0x1800], desc[UR18][R2.64], P6 ;  /* 0x0180000002377fae */ /* 0x0003e2000b1a1612 */
[----:B------:R-:W-:Y:S02]  /*1eb0*/  IADD3.X R23, PT, PT, R21, UR22, RZ, P0, !PT ;  /* 0x0000001615177c10 */ /* 0x000fe400087fe4ff */
[----:B---3--:R-:W-:Y:S01]  /*1ec0*/  IADD3 R20, P0, PT, R22, UR6, RZ ;  /* 0x0000000616147c10 */ /* 0x008fe2000ff1e0ff */
[----:B------:R1:W-:Y:S03]  /*1ed0*/  LDGSTS.E.LTC128B.64 [R55+0x1880], desc[UR18][R2.64+0x80], P5 ;  /* 0x0188008002377fae */ /* 0x0003e6000a9a1612 */
[----:B------:R-:W-:Y:S01]  /*1ee0*/  IADD3.X R21, PT, PT, R23, UR7, RZ, P0, !PT ;  /* 0x0000000717157c10 */ /* 0x000fe200087fe4ff */
[----:B------:R1:W-:Y:S04]  /*1ef0*/  LDGSTS.E.LTC128B.64 [R55+0x4000], desc[UR18][R22.64], P4 ;  /* 0x0400000016377fae */ /* 0x0003e8000a1a1612 */
[----:B------:R1:W-:Y:S04]  /*1f00*/  LDGSTS.E.LTC128B.64 [R55+0x4080], desc[UR18][R22.64+0x80], P3 ;  /* 0x0408008016377fae */ /* 0x0003e800099a1612 */
[----:B------:R1:W-:Y:S04]  /*1f10*/  LDGSTS.E.LTC128B.64 [R55+0x4800], desc[UR18][R20.64], P2 ;  /* 0x0480000014377fae */ /* 0x0003e800091a1612 */
[----:B------:R1:W-:Y:S04]  /*1f20*/  LDGSTS.E.LTC128B.64 [R55+0x4880], desc[UR18][R20.64+0x80], P1 ;  /* 0x0488008014377fae */ /* 0x0003e800089a1612 */
[----:B------:R-:W0:Y:S01]  /*1f30*/  LDGDEPBAR ;  /* 0x00000000000079af */ /* 0x000e220000000000 */
[----:B------:R-:W-:-:S04]  /*1f40*/  DEPBAR.LE SB0, 0x1 ;  /* 0x000080400000791a */ /* 0x000fc80000000000 */
[----:B------:R-:W-:Y:S06]  /*1f50*/  BAR.SYNC.DEFER_BLOCKING 0x0 ;  /* 0x0000000000007b1d */ /* 0x000fec0000010000 */
[----:B------:R-:W-:Y:S05]  /*1f60*/  BRA.U !UP0, `(.L_x_3) ;  /* 0x0000000908007547 */ /* 0x000fea000b800000 */
[----:B------:R2:W3:Y:S01]  /*1f70*/  LDS.128 R44, [R0+UR32+0x3000] ;  /* 0x00300020002c7984 */ /* 0x0004e20008000c00 */
[----:B-1----:R-:W1:Y:S01]  /*1f80*/  LDC.64 R20, c[0x0][0x3f0] ;  /* 0x0000fc00ff147b82 */ /* 0x002e620000000a00 */
[----:B------:R-:W-:Y:S01]  /*1f90*/  IMAD.MOV.U32 R49, RZ, RZ, R24 ;  /* 0x000000ffff317224 */ /* 0x000fe200078e0018 */
[----:B------:R-:W-:Y:S01]  /*1fa0*/  MOV R51, R22 ;  /* 0x0000001600337202 */ /* 0x000fe20000000f00 */
[----:B------:R2:W1:Y:S01]  /*1fb0*/  LDS.128 R40, [R0+UR33] ;  /* 0x0000002100287984 */ /* 0x0004620008000c00 */
[----:B------:R-:W-:Y:S01]  /*1fc0*/  IMAD.MOV.U32 R48, RZ, RZ, R25 ;  /* 0x000000ffff307224 */ /* 0x000fe200078e0019 */
[----:B------:R-:W-:Y:S01]  /*1fd0*/  MOV R50, R23 ;  /* 0x0000001700327202 */ /* 0x000fe20000000f00 */
[----:B------:R-:W1:Y:S02]  /*1fe0*/  LDCU.64 UR6, c[0x0][0x3e8] ;  /* 0x00007d00ff0677ac */ /* 0x000e640008000a00 */
[----:B------:R-:W1:Y:S01]  /*1ff0*/  LDC.64 R2, c[0x0][0x410] ;  /* 0x00010400ff027b82 */ /* 0x000e620000000a00 */
[----:B------:R-:W1:Y:S01]  /*2000*/  LDCU.64 UR4, c[0x0][0x408] ;  /* 0x00008100ff0477ac */ /* 0x000e620008000a00 */
[----:B------:R-:W-:Y:S01]  /*2010*/  UMOV UR11, URZ ;  /* 0x000000ff000b7c82 */ /* 0x000fe20008000000 */
[----:B------:R-:W-:Y:S01]  /*2020*/  UMOV UR17, 0x2 ;  /* 0x0000000200117882 */ /* 0x000fe20000000000 */
[----:B------:R-:W-:Y:S01]  /*2030*/  UMOV UR23, 0x2000 ;  /* 0x0000200000177882 */ /* 0x000fe20000000000 */
[----:B------:R-:W-:Y:S01]  /*2040*/  UMOV UR22, 0x2000 ;  /* 0x0000200000167882 */ /* 0x000fe20000000000 */
[----:B------:R-:W-:-:S05]  /*2050*/  UMOV UR8, 0xffffe000 ;  /* 0xffffe00000087882 */ /* 0x000fca0000000000 */
.L_x_4:
[----:B------:R-:W-:Y:S01]  /*2060*/  LDS.128 R36, [R0+UR33+0x400] ;  /* 0x0004002100247984 */ /* 0x000fe20008000c00 */
[----:B------:R-:W-:Y:S01]  /*2070*/  LOP3.LUT P5, RZ, R67, 0x1, RZ, 0xc0, !PT ;  /* 0x0000000143ff7812 */ /* 0x000fe200078ac0ff */
[----:B------:R-:W-:Y:S01]  /*2080*/  VIADD R23, R55, UR23 ;  /* 0x0000001737177c36 */ /* 0x000fe20008000000 */
[----:B------:R-:W-:Y:S01]  /*2090*/  LOP3.LUT P4, RZ, R66, 0x1, RZ, 0xc0, !PT ;  /* 0x0000000142ff7812 */ /* 0x000fe2000788c0ff */
[----:B------:R-:W4:Y:S01]  /*20a0*/  LDS.128 R32, [R0+UR32+0x3400] ;  /* 0x0034002000207984 */ /* 0x000f220008000c00 */
[----:B-1----:R-:W-:Y:S01]  /*20b0*/  IADD3 R49, P3, P2, R49, UR6, R20 ;  /* 0x0000000631317c10 */ /* 0x002fe2000fa7e014 */
[----:B------:R-:W-:Y:S01]  /*20c0*/  VIADD R22, R55, UR22 ;  /* 0x0000001637167c36 */ /* 0x000fe20008000000 */
[----:B------:R-:W-:Y:S01]  /*20d0*/  IADD3 R51, P1, P0, R51, UR4, R2 ;  /* 0x0000000433337c10 */ /* 0x000fe2000f83e002 */
[----:B------:R-:W-:-:S04]  /*20e0*/  DEPBAR.LE SB5, 0x3 ;  /* 0x0000d0c00000791a */ /* 0x000fc80000000000 */
[----:B---3--:R-:W5:Y:S01]  /*20f0*/  DMMA.8x8x4 R4, R40, R44, R4 ;  /* 0x0000002c2804723f */ /* 0x008f620000000004 */
[----:B------:R-:W-:Y:S01]  /*2100*/  IADD3.X R48, PT, PT, R48, UR7, R21, P3, P2 ;  /* 0x0000000730307c10 */ /* 0x000fe20009fe4415 */
[----:B------:R-:W-:Y:S01]  /*2110*/  UIADD3 UR11, UPT, UPT, UR11, 0x1, URZ ;  /* 0x000000010b0b7890 */ /* 0x000fe2000fffe0ff */
[----:B------:R-:W-:Y:S01]  /*2120*/  IADD3.X R50, PT, PT, R50, UR5, R3, P1, P0 ;  /* 0x0000000532327c10 */ /* 0x000fe20008fe0403 */
[----:B------:R-:W-:Y:S01]  /*2130*/  UIADD3 UR9, UPT, UPT, UR30, -0x1, URZ ;  /* 0xffffffff1e097890 */ /* 0x000fe2000fffe0ff */
[----:B------:R-:W-:Y:S01]  /*2140*/  @P5 IMAD.MOV.U32 R26, RZ, RZ, R49 ;  /* 0x000000ffff1a5224 */ /* 0x000fe200078e0031 */
[----:B------:R-:W-:Y:S01]  /*2150*/  UISETP.NE.AND UP0, UPT, UR11, 0x3, UPT ;  /* 0x000000030b00788c */ /* 0x000fe2000bf05270 */
[----:B------:R-:W-:Y:S01]  /*2160*/  @P5 IMAD.MOV.U32 R27, RZ, RZ, R48 ;  /* 0x000000ffff1b5224 */ /* 0x000fe200078e0030 */
[----:B------:R-:W-:Y:S01]  /*2170*/  UIADD3 UR17, UPT, UPT, UR17, 0x1, URZ ;  /* 0x0000000111117890 */ /* 0x000fe2000fffe0ff */
[----:B------:R-:W-:Y:S01]  /*2180*/  @P4 IMAD.MOV.U32 R24, RZ, RZ, R51 ;  /* 0x000000ffff184224 */ /* 0x000fe200078e0033 */
[----:B------:R-:W-:Y:S01]  /*2190*/  USEL UR10, UR8, 0x1000, !UP0 ;  /* 0x00001000080a7887 */ /* 0x000fe2000c000000 */
[----:B------:R-:W-:Y:S01]  /*21a0*/  @P4 IMAD.MOV.U32 R25, RZ, RZ, R50 ;  /* 0x000000ffff194224 */ /* 0x000fe200078e0032 */
[----:B------:R-:W-:Y:S01]  /*21b0*/  @!PT LDS RZ, [RZ] ;  /* 0x00000000fffff984 */ /* 0x000fe20000000800 */
[----:B------:R-:W-:Y:S01]  /*21c0*/  @!PT LDS RZ, [RZ] ;  /* 0x00000000fffff984 */ /* 0x000fe20000000800 */
[----:B------:R-:W-:Y:S01]  /*21d0*/  @!PT LDS RZ, [RZ] ;  /* 0x00000000fffff984 */ /* 0x000fe20000000800 */
[----:B------:R-:W-:Y:S01]  /*21e0*/  @P5 LDGSTS.E.LTC128B.64 [R23], desc[UR18][R26.64] ;  /* 0x000000001a175fae */ /* 0x000fe2000b9a1612 */
[----:B------:R-:W-:Y:S01]  /*21f0*/  USEL UR11, UR11, URZ, UP0 ;  /* 0x000000ff0b0b7287 */ /* 0x000fe20008000000 */
[----:B------:R-:W-:-:S04]  /*2200*/  DEPBAR.LE SB5, 0x3 ;  /* 0x0000d0c00000791a */ /* 0x000fc80000000000 */
[----:B------:R-:W5:Y:S01]  /*2210*/  DMMA.8x8x4 R8, R40, R46, R8 ;  /* 0x0000002e2808723f */ /* 0x000f620000000008 */
[----:B------:R1:W-:Y:S01]  /*2220*/  @P4 LDGSTS.E.LTC128B.64 [R22+0x3000], desc[UR18][R24.64] ;  /* 0x0300000018164fae */ /* 0x0003e2000b9a1612 */
[----:B------:R-:W-:Y:S02]  /*2230*/  UISETP.GT.AND UP0, UPT, UR30, -0x1, UPT ;  /* 0xffffffff1e00788c */ /* 0x000fe4000bf04270 */
[----:B------:R-:W-:Y:S01]  /*2240*/  UISETP.NE.AND UP1, UPT, UR17, 0x3, UPT ;  /* 0x000000031100788c */ /* 0x000fe2000bf25270 */
[----:B------:R-:W-:Y:S01]  /*2250*/  LDS.128 R28, [R0+UR33+0x800] ;  /* 0x00080021001c7984 */ /* 0x000fe20008000c00 */
[----:B------:R-:W-:Y:S02]  /*2260*/  UMOV UR30, UR9 ;  /* 0x00000009001e7c82 */ /* 0x000fe40008000000 */
[----:B------:R-:W-:Y:S02]  /*2270*/  USEL UR16, UR8, 0x1000, !UP1 ;  /* 0x0000100008107887 */ /* 0x000fe4000c800000 */
[----:B------:R-:W-:-:S02]  /*2280*/  USEL UR17, UR17, URZ, UP1 ;  /* 0x000000ff11117287 */ /* 0x000fc40008800000 */
[----:B------:R-:W-:Y:S02]  /*2290*/  UIADD3 UR22, UPT, UPT, UR16, UR22, URZ ;  /* 0x0000001610167290 */ /* 0x000fe4000fffe0ff */
[----:B------:R-:W-:Y:S01]  /*22a0*/  UIADD3 UR23, UPT, UPT, UR16, UR23, URZ ;  /* 0x0000001710177290 */ /* 0x000fe2000fffe0ff */
[----:B------:R-:W-:-:S04]  /*22b0*/  DEPBAR.LE SB5, 0x3 ;  /* 0x0000d0c00000791a */ /* 0x000fc80000000000 */
[----:B------:R-:W5:Y:S01]  /*22c0*/  DMMA.8x8x4 R12, R42, R46, R12 ;  /* 0x0000002e2a0c723f */ /* 0x000f62000000000c */
[----:B-1----:R-:W1:Y:S01]  /*22d0*/  LDS.128 R24, [R0+UR32+0x3800] ;  /* 0x0038002000187984 */ /* 0x002e620008000c00 */
[----:B------:R-:W-:-:S14]  /*22e0*/  DEPBAR.LE SB5, 0x3 ;  /* 0x0000d0c00000791a */ /* 0x000fdc0000000000 */
[----:B------:R3:W5:Y:S02]  /*22f0*/  DMMA.8x8x4 R16, R42, R44, R16 ;  /* 0x0000002c2a10723f */ /* 0x0007640000000010 */
[----:B---3--:R-:W-:Y:S01]  /*2300*/  VIADD R44, R0, UR32 ;  /* 0x00000020002c7c36 */ /* 0x008fe20008000000 */
[----:B------:R-:W-:-:S13]  /*2310*/  DEPBAR.LE SB5, 0x3 ;  /* 0x0000d0c00000791a */ /* 0x000fda0000000000 */
[----:B----4-:R-:W5:Y:S01]  /*2320*/  DMMA.8x8x4 R4, R36, R32, R4 ;  /* 0x000000202404723f */ /* 0x010f620000000004 */
[----:B------:R-:W-:-:S15]  /*2330*/  DEPBAR.LE SB5, 0x3 ;  /* 0x0000d0c00000791a */ /* 0x000fde0000000000 */
[----:B------:R-:W5:Y:S01]  /*2340*/  DMMA.8x8x4 R8, R36, R34, R8 ;  /* 0x000000222408723f */ /* 0x000f620000000008 */
[----:B------:R-:W-:-:S15]  /*2350*/  DEPBAR.LE SB5, 0x3 ;  /* 0x0000d0c00000791a */ /* 0x000fde0000000000 */
[----:B------:R-:W5:Y:S01]  /*2360*/  DMMA.8x8x4 R12, R38, R34, R12 ;  /* 0x00000022260c723f */ /* 0x000f62000000000c */
[----:B------:R-:W-:-:S15]  /*2370*/  DEPBAR.LE SB5, 0x3 ;  /* 0x0000d0c00000791a */ /* 0x000fde0000000000 */
[----:B------:R3:W5:Y:S02]  /*2380*/  DMMA.8x8x4 R36, R38, R32, R16 ;  /* 0x000000202624723f */ /* 0x0007640000000010 */
[----:B---3--:R-:W-:Y:S02]  /*2390*/  SHF.R.U32.HI R16, RZ, 0x1, R67 ;  /* 0x00000001ff107819 */ /* 0x008fe40000011643 */
[----:B------:R-:W-:Y:S02]  /*23a0*/  SHF.R.U32.HI R17, RZ, 0x1, R66 ;  /* 0x00000001ff117819 */ /* 0x000fe40000011642 */
[----:B------:R-:W-:Y:S02]  /*23b0*/  LOP3.LUT P1, RZ, R16, 0x1, RZ, 0xc0, !PT ;  /* 0x0000000110ff7812 */ /* 0x000fe4000782c0ff */
[----:B------:R-:W-:Y:S01]  /*23c0*/  LOP3.LUT P0, RZ, R17, 0x1, RZ, 0xc0, !PT ;  /* 0x0000000111ff7812 */ /* 0x000fe2000780c0ff */
[----:B------:R-:W-:-:S07]  /*23d0*/  DEPBAR.LE SB5, 0x3 ;  /* 0x0000d0c00000791a */ /* 0x000fce0000000000 */
[----:B-1----:R-:W5:Y:S03]  /*23e0*/  DMMA.8x8x4 R4, R28, R24, R4 ;  /* 0x000000181c04723f */ /* 0x002f660000000004 */
[----:B------:R-:W-:Y:S02]  /*23f0*/  @P1 IMAD.MOV.U32 R16, RZ, RZ, R49 ;  /* 0x000000ffff101224 */ /* 0x000fe400078e0031 */
[----:B------:R-:W-:-:S05]  /*2400*/  @P1 IMAD.MOV.U32 R17, RZ, RZ, R48 ;  /* 0x000000ffff111224 */ /* 0x000fca00078e0030 */
[----:B------:R-:W-:Y:S01]  /*2410*/  @!PT LDS RZ, [RZ] ;  /* 0x00000000fffff984 */ /* 0x000fe20000000800 */
[----:B------:R-:W-:Y:S01]  /*2420*/  @!PT LDS RZ, [RZ] ;  /* 0x00000000fffff984 */ /* 0x000fe20000000800 */
[----:B------:R-:W-:Y:S01]  /*2430*/  @!PT LDS RZ, [RZ] ;  /* 0x00000000fffff984 */ /* 0x000fe20000000800 */
[----:B------:R1:W-:Y:S01]  /*2440*/  @P1 LDGSTS.E.LTC128B.64 [R23+0x80], desc[UR18][R16.64+0x80] ;  /* 0x0008008010171fae */ /* 0x0003e2000b9a1612 */
[----:B------:R-:W-:-:S04]  /*2450*/  IADD3 R40, P1, PT, R49, UR6, RZ ;  /* 0x0000000631287c10 */ /* 0x000fc8000ff3e0ff */
[----:B------:R-:W-:Y:S01]  /*2460*/  IADD3.X R41, PT, PT, R48, UR7, RZ, P1, !PT ;  /* 0x0000000730297c10 */ /* 0x000fe20008ffe4ff */
[----:B------:R-:W-:-:S04]  /*2470*/  DEPBAR.LE SB5, 0x3 ;  /* 0x0000d0c00000791a */ /* 0x000fc80000000000 */
[----:B------:R3:W5:Y:S02]  /*2480*/  DMMA.8x8x4 R8, R28, R26, R8 ;  /* 0x0000001a1c08723f */ /* 0x0007640000000008 */
[----:B---3--:R-:W-:Y:S02]  /*2490*/  SHF.R.U32.HI R29, RZ, 0x2, R67 ;  /* 0x00000002ff1d7819 */ /* 0x008fe40000011643 */
[----:B------:R-:W-:Y:S02]  /*24a0*/  SHF.R.U32.HI R28, RZ, 0x2, R66 ;  /* 0x00000002ff1c7819 */ /* 0x000fe40000011642 */
[----:B------:R-:W-:Y:S02]  /*24b0*/  LOP3.LUT P5, RZ, R29, 0x1, RZ, 0xc0, !PT ;  /* 0x000000011dff7812 */ /* 0x000fe400078ac0ff */
[----:B------:R-:W-:Y:S01]  /*24c0*/  LOP3.LUT P4, RZ, R28, 0x1, RZ, 0xc0, !PT ;  /* 0x000000011cff7812 */ /* 0x000fe2000788c0ff */
[----:B------:R-:W-:-:S07]  /*24d0*/  DEPBAR.LE SB5, 0x3 ;  /* 0x0000d0c00000791a */ /* 0x000fce0000000000 */
[----:B------:R3:W5:Y:S02]  /*24e0*/  DMMA.8x8x4 R12, R30, R26, R12 ;  /* 0x0000001a1e0c723f */ /* 0x000764000000000c */
[----:B---3--:R-:W-:Y:S02]  /*24f0*/  SHF.R.U32.HI R27, RZ, 0x3, R67 ;  /* 0x00000003ff1b7819 */ /* 0x008fe40000011643 */
[----:B------:R-:W-:Y:S01]  /*2500*/  SHF.R.U32.HI R26, RZ, 0x3, R66 ;  /* 0x00000003ff1a7819 */ /* 0x000fe20000011642 */
[----:B-1----:R-:W-:Y:S01]  /*2510*/  @P0 IMAD.MOV.U32 R16, RZ, RZ, R51 ;  /* 0x000000ffff100224 */ /* 0x002fe200078e0033 */
[----:B------:R-:W-:Y:S01]  /*2520*/  LOP3.LUT P3, RZ, R27, 0x1, RZ, 0xc0, !PT ;  /* 0x000000011bff7812 */ /* 0x000fe2000786c0ff */
[----:B------:R-:W-:Y:S01]  /*2530*/  @P0 IMAD.MOV.U32 R17, RZ, RZ, R50 ;  /* 0x000000ffff110224 */ /* 0x000fe200078e0032 */
[----:B------:R-:W-:-:S04]  /*2540*/  LOP3.LUT P2, RZ, R26, 0x1, RZ, 0xc0, !PT ;  /* 0x000000011aff7812 */ /* 0x000fc8000784c0ff */
[----:B------:R1:W-:Y:S01]  /*2550*/  @P0 LDGSTS.E.LTC128B.64 [R22+0x3080], desc[UR18][R16.64+0x80] ;  /* 0x0308008010160fae */ /* 0x0003e2000b9a1612 */
[----:B------:R-:W-:-:S03]  /*2560*/  IADD3 R28, P0, PT, R51, UR4, RZ ;  /* 0x00000004331c7c10 */ /* 0x000fc6000ff1e0ff */
[----:B------:R-:W-:Y:S01]  /*2570*/  LDS.128 R32, [R0+UR33+0xc00] ;  /* 0x000c002100207984 */ /* 0x000fe20008000c00 */
[----:B------:R-:W-:Y:S01]  /*2580*/  IADD3.X R29, PT, PT, R50, UR5, RZ, P0, !PT ;  /* 0x00000005321d7c10 */ /* 0x000fe200087fe4ff */
[----:B------:R-:W-:-:S04]  /*2590*/  DEPBAR.LE SB5, 0x3 ;  /* 0x0000d0c00000791a */ /* 0x000fc80000000000 */
[----:B------:R-:W5:Y:S01]  /*25a0*/  DMMA.8x8x4 R24, R30, R24, R36 ;  /* 0x000000181e18723f */ /* 0x000f620000000024 */
[----:B------:R-:W-:-:S04]  /*25b0*/  ISETP.NE.AND P0, PT, RZ, UR9, PT ;  /* 0x00000009ff007c0c */ /* 0x000fc8000bf05270 */
[----:B------:R-:W-:Y:S02]  /*25c0*/  SEL R67, R67, RZ, P0 ;  /* 0x000000ff43437207 */ /* 0x000fe40000000000 */
[----:B------:R-:W-:Y:S01]  /*25d0*/  SEL R66, R66, RZ, P0 ;  /* 0x000000ff42427207 */ /* 0x000fe20000000000 */
[----:B-1----:R-:W1:Y:S01]  /*25e0*/  LDS.128 R16, [R0+UR32+0x3c00] ;  /* 0x003c002000107984 */ /* 0x002e620008000c00 */
[----:B------:R-:W-:-:S03]  /*25f0*/  UIADD3 UR32, UPT, UPT, UR10, UR32, URZ ;  /* 0x000000200a207290 */ /* 0x000fc6000fffe0ff */
[----:B------:R-:W-:Y:S01]  /*2600*/  @!PT LDS RZ, [RZ] ;  /* 0x00000000fffff984 */ /* 0x000fe20000000800 */
[----:B------:R-:W-:Y:S01]  /*2610*/  @!PT LDS RZ, [RZ] ;  /* 0x00000000fffff984 */ /* 0x000fe20000000800 */
[----:B------:R-:W-:Y:S01]  /*2620*/  @!PT LDS RZ, [RZ] ;  /* 0x00000000fffff984 */ /* 0x000fe20000000800 */
[----:B------:R-:W-:Y:S04]  /*2630*/  @P5 LDGSTS.E.LTC128B.64 [R23+0x800], desc[UR18][R40.64] ;  /* 0x0080000028175fae */ /* 0x000fe8000b9a1612 */
[----:B------:R-:W-:Y:S04]  /*2640*/  @P4 LDGSTS.E.LTC128B.64 [R22+0x3800], desc[UR18][R28.64] ;  /* 0x038000001c164fae */ /* 0x000fe8000b9a1612 */
[----:B------:R3:W-:Y:S04]  /*2650*/  @P3 LDGSTS.E.LTC128B.64 [R23+0x880], desc[UR18][R40.64+0x80] ;  /* 0x0088008028173fae */ /* 0x0007e8000b9a1612 */
[----:B------:R2:W-:Y:S04]  /*2660*/  @P2 LDGSTS.E.LTC128B.64 [R22+0x3880], desc[UR18][R28.64+0x80] ;  /* 0x038800801c162fae */ /* 0x0005e8000b9a1612 */
[----:B------:R-:W0:Y:S01]  /*2670*/  LDGDEPBAR ;  /* 0x00000000000079af */ /* 0x000e220000000000 */
[----:B---3--:R-:W-:Y:S01]  /*2680*/  VIADD R40, R0, UR33 ;  /* 0x0000002100287c36 */ /* 0x008fe20008000000 */
[----:B------:R-:W-:-:S04]  /*2690*/  DEPBAR.LE SB5, 0x3 ;  /* 0x0000d0c00000791a */ /* 0x000fc80000000000 */
[----:B-1----:R2:W5:Y:S01]  /*26a0*/  DMMA.8x8x4 R4, R32, R16, R4 ;  /* 0x000000102004723f */ /* 0x0025620000000004 */
[----:B------:R-:W-:Y:S01]  /*26b0*/  UIADD3 UR33, UPT, UPT, UR10, UR33, URZ ;  /* 0x000000210a217290 */ /* 0x000fe2000fffe0ff */
[----:B------:R-:W-:-:S04]  /*26c0*/  DEPBAR.LE SB0, 0x1 ;  /* 0x000080400000791a */ /* 0x000fc80000000000 */
[----:B------:R-:W-:Y:S06]  /*26d0*/  BAR.SYNC.DEFER_BLOCKING 0x0 ;  /* 0x0000000000007b1d */ /* 0x000fec0000010000 */
[----:B------:R-:W-:-:S04]  /*26e0*/  DEPBAR.LE SB5, 0x3 ;  /* 0x0000d0c00000791a */ /* 0x000fc80000000000 */
[----:B------:R2:W5:Y:S01]  /*26f0*/  DMMA.8x8x4 R8, R32, R18, R8 ;  /* 0x000000122008723f */ /* 0x0005620000000008 */
[----:B------:R-:W1:Y:S01]  /*2700*/  LDS.128 R40, [R40+UR10] ;  /* 0x0000000a28287984 */ /* 0x000e620008000c00 */
[----:B------:R-:W-:-:S14]  /*2710*/  DEPBAR.LE SB5, 0x3 ;  /* 0x0000d0c00000791a */ /* 0x000fdc0000000000 */
[----:B------:R2:W5:Y:S01]  /*2720*/  DMMA.8x8x4 R12, R34, R18, R12 ;  /* 0x00000012220c723f */ /* 0x000562000000000c */
[----:B------:R-:W3:Y:S01]  /*2730*/  LDS.128 R44, [R44+UR10+0x3000] ;  /* 0x0030000a2c2c7984 */ /* 0x000ee20008000c00 */
[----:B------:R-:W-:-:S14]  /*2740*/  DEPBAR.LE SB5, 0x3 ;  /* 0x0000d0c00000791a */ /* 0x000fdc0000000000 */
[----:B------:R2:W5:Y:S02]  /*2750*/  DMMA.8x8x4 R16, R34, R16, R24 ;  /* 0x000000102210723f */ /* 0x0005640000000018 */
[----:B--2---:R-:W-:Y:S05]  /*2760*/  BRA.U UP0, `(.L_x_4) ;  /* 0xfffffff9003c7547 */ /* 0x004fea000b83ffff */
.L_x_3:
[----:B------:R-:W0:Y:S01]  /*2770*/  LDGDEPBAR ;  /* 0x00000000000079af */ /* 0x000e220000000000 */
[----:B------:R-:W2:Y:S03]  /*2780*/  LDCU.64 UR4, c[0x0][0x4c0] ;  /* 0x00009800ff0477ac */ /* 0x000ea60008000a00 */
[----:B------:R-:W0:Y:S01]  /*2790*/  LDGDEPBAR ;  /* 0x00000000000079af */ /* 0x000e220000000000 */
[----:B--2---:R-:W-:-:S04]  /*27a0*/  UISETP.NE.U32.AND UP0, UPT, UR4, URZ, UPT ;  /* 0x000000ff0400728c */ /* 0x004fc8000bf05070 */
[----:B------:R-:W-:Y:S01]  /*27b0*/  UISETP.NE.AND.EX UP0, UPT, UR5, URZ, UPT, UP0 ;  /* 0x000000ff0500728c */ /* 0x000fe2000bf05300 */
[----:B------:R-:W-:-:S04]  /*27c0*/  DEPBAR.LE SB0, 0x0 ;  /* 0x000080000000791a */ /* 0x000fc80000000000 */
[----:B------:R-:W-:Y:S06]  /*27d0*/  BAR.SYNC.DEFER_BLOCKING 0x0 ;  /* 0x0000000000007b1d */ /* 0x000fec0000010000 */
[----:B------:R-:W-:Y:S05]  /*27e0*/  BRA.U !UP0, `(.L_x_5) ;  /* 0x00000001081c7547 */ /* 0x000fea000b800000 */
[----:B-1----:R-:W1:Y:S02]  /*27f0*/  LDC.64 R2, c[0x0][0x4c0] ;  /* 0x00013000ff027b82 */ /* 0x002e640000000a00 */
[----:B-1----:R-:W2:Y:S02]  /*2800*/  LDG.E.64 R2, desc[UR18][R2.64] ;  /* 0x0000001202027981 */ /* 0x002ea4000c1e1b00 */
[----:B--2---:R-:W-:-:S04]  /*2810*/  ISETP.NE.U32.AND P0, PT, R2, RZ, PT ;  /* 0x000000ff0200720c */ /* 0x004fc80003f05070 */
[----:B------:R-:W-:-:S13]  /*2820*/  ISETP.NE.AND.EX P0, PT, R3, RZ, PT, P0 ;  /* 0x000000ff0300720c */ /* 0x000fda0003f05300 */
[----:B------:R-:W-:Y:S05]  /*2830*/  @!P0 BRA `(.L_x_5) ;  /* 0x0000000000088947 */ /* 0x000fea0003800000 */
[----:B------:R2:W4:Y:S01]  /*2840*/  LD.E.64 R72, desc[UR18][R2.64] ;  /* 0x0000001202487980 */ /* 0x000522000c101b00 */
[----:B------:R-:W-:Y:S05]  /*2850*/  BRA `(.L_x_6) ;  /* 0x0000000000187947 */ /* 0x000fea0003800000 */
.L_x_5:
[----:B------:R-:W2:Y:S02]  /*2860*/  LDCU.64 UR4, c[0x0][0x4b0] ;  /* 0x00009600ff0477ac */ /* 0x000ea40008000a00 */
[----:B--2---:R-:W-:-:S04]  /*2870*/  UISETP.NE.U32.AND UP0, UPT, UR4, URZ, UPT ;  /* 0x000000ff0400728c */ /* 0x004fc8000bf05070 */
[----:B------:R-:W-:-:S09]  /*2880*/  UISETP.NE.AND.EX UP0, UPT, UR5, URZ, UPT, UP0 ;  /* 0x000000ff0500728c */ /* 0x000fd2000bf05300 */
[----:B------:R-:W-:Y:S05]  /*2890*/  BRA.U !UP0, `(.L_x_6) ;  /* 0x0000000108087547 */ /* 0x000fea000b800000 */
[----:B------:R-:W2:Y:S02]  /*28a0*/  LDC.64 R72, c[0x0][0x4b0] ;  /* 0x00012c00ff487b82 */ /* 0x000ea40000000a00 */
[----:B--2---:R-:W4:Y:S02]  /*28b0*/  LDG.E.64 R72, desc[UR18][R72.64] ;  /* 0x0000001248487981 */ /* 0x004f24000c1e1b00 */
.L_x_6:
[----:B------:R-:W1:Y:S02]  /*28c0*/  LDCU.64 UR4, c[0x0][0x4c8] ;  /* 0x00009900ff0477ac */ /* 0x000e640008000a00 */
[----:B-1----:R-:W-:-:S04]  /*28d0*/  UISETP.NE.U32.AND UP0, UPT, UR4, URZ, UPT ;  /* 0x000000ff0400728c */ /* 0x002fc8000bf05070 */
[----:B------:R-:W-:-:S09]  /*28e0*/  UISETP.NE.AND.EX UP0, UPT, UR5, URZ, UPT, UP0 ;  /* 0x000000ff0500728c */ /* 0x000fd2000bf05300 */
[----:B------:R-:W-:Y:S05]  /*28f0*/  BRA.U !UP0, `(.L_x_7) ;  /* 0x00000001081c7547 */ /* 0x000fea000b800000 */
[----:B--2---:R-:W1:Y:S02]  /*2900*/  LDC.64 R2, c[0x0][0x4c8] ;  /* 0x00013200ff027b82 */ /* 0x004e640000000a00 */
[----:B-1----:R-:W2:Y:S02]  /*2910*/  LDG.E.64 R2, desc[UR18][R2.64] ;  /* 0x0000001202027981 */ /* 0x002ea4000c1e1b00 */
[----:B--2---:R-:W-:-:S04]  /*2920*/  ISETP.NE.U32.AND P0, PT, R2, RZ, PT ;  /* 0x000000ff0200720c */ /* 0x004fc80003f05070 */
[----:B------:R-:W-:-:S13]  /*2930*/  ISETP.NE.AND.EX P0, PT, R3, RZ, PT, P0 ;  /* 0x000000ff0300720c */ /* 0x000fda0003f05300 */
[----:B------:R-:W-:Y:S05]  /*2940*/  @!P0 BRA `(.L_x_7) ;  /* 0x0000000000088947 */ /* 0x000fea0003800000 */
[----:B------:R1:W4:Y:S01]  /*2950*/  LD.E.64 R70, desc[UR18][R2.64] ;  /* 0x0000001202467980 */ /* 0x000322000c101b00 */
[----:B------:R-:W-:Y:S05]  /*2960*/  BRA `(.L_x_8) ;  /* 0x0000000000187947 */ /* 0x000fea0003800000 */
.L_x_7:
[----:B------:R-:W1:Y:S02]  /*2970*/  LDCU.64 UR4, c[0x0][0x4b8] ;  /* 0x00009700ff0477ac */ /* 0x000e640008000a00 */
[----:B-1----:R-:W-:-:S04]  /*2980*/  UISETP.NE.U32.AND UP0, UPT, UR4, URZ, UPT ;  /* 0x000000ff0400728c */ /* 0x002fc8000bf05070 */
[----:B------:R-:W-:-:S09]  /*2990*/  UISETP.NE.AND.EX UP0, UPT, UR5, URZ, UPT, UP0 ;  /* 0x000000ff0500728c */ /* 0x000fd2000bf05300 */
[----:B------:R-:W-:Y:S05]  /*29a0*/  BRA.U !UP0, `(.L_x_8) ;  /* 0x0000000108087547 */ /* 0x000fea000b800000 */
[----:B------:R-:W1:Y:S02]  /*29b0*/  LDC.64 R70, c[0x0][0x4b8] ;  /* 0x00012e00ff467b82 */ /* 0x000e640000000a00 */
[----:B-1----:R-:W4:Y:S02]  /*29c0*/  LDG.E.64 R70, desc[UR18][R70.64] ;  /* 0x0000001246467981 */ /* 0x002f24000c1e1b00 */
.L_x_8:
[----:B------:R-:W2:Y:S01]  /*29d0*/  LDCU UR22, c[0x0][0x4d0] ;  /* 0x00009a00ff1677ac */ /* 0x000ea20008000800 */
[----:B------:R-:W3:Y:S01]  /*29e0*/  LDCU UR6, c[0x0][0x38c] ;  /* 0x00007180ff0677ac */ /* 0x000ee20008000800 */
[----:B------:R-:W1:Y:S01]  /*29f0*/  LDCU.64 UR4, c[0x0][0x4f0] ;  /* 0x00009e00ff0477ac */ /* 0x000e620008000a00 */
[----:B------:R-:W1:Y:S01]  /*2a00*/  LDCU.64 UR10, c[0x0][0x520] ;  /* 0x0000a400ff0a77ac */ /* 0x000e620008000a00 */
[----:B------:R-:W1:Y:S01]  /*2a10*/  LDCU.64 UR8, c[0x0][0x4f8] ;  /* 0x00009f00ff0877ac */ /* 0x000e620008000a00 */
[----:B--2---:R-:W-:Y:S02]  /*2a20*/  UISETP.NE.AND UP0, UPT, UR22, URZ, UPT ;  /* 0x000000ff1600728c */ /* 0x004fe4000bf05270 */
[----:B---3--:R-:W-:Y:S01]  /*2a30*/  UIMAD UR20, UR20, UR6, UR21 ;  /* 0x00000006141472a4 */ /* 0x008fe2000f8e0215 */
[----:B-1----:R-:W-:Y:S02]  /*2a40*/  MOV R2, UR4 ;  /* 0x0000000400027c02 */ /* 0x002fe40008000f00 */
[----:B------:R-:W-:Y:S01]  /*2a50*/  MOV R3, UR5 ;  /* 0x0000000500037c02 */ /* 0x000fe20008000f00 */
[----:B------:R-:W-:-:S03]  /*2a60*/  UIMAD.WIDE UR20, UR20, 0x4, UR10 ;  /* 0x00000004141478a5 */ /* 0x000fc6000f8e020a */
[----:B------:R-:W-:Y:S09]  /*2a70*/  BRA.U UP0, `(.L_x_9) ;  /* 0x0000000100387547 */ /* 0x000ff2000b800000 */
[----:B------:R-:W1:Y:S01]  /*2a80*/  LDCU UR4, c[0x0][0x394] ;  /* 0x00007280ff0477ac */ /* 0x000e620008000800 */
[----:B------:R-:W-:Y:S01]  /*2a90*/  MOV R24, 0xffffffff ;  /* 0xffffffff00187802 */ /* 0x000fe20000000f00 */
[----:B-1----:R-:W-:-:S09]  /*2aa0*/  UISETP.GE.AND UP0, UPT, UR4, 0x2, UPT ;  /* 0x000000020400788c */ /* 0x002fd2000bf06270 */
[----:B------:R-:W-:Y:S05]  /*2ab0*/  BRA.U !UP0, `(.L_x_10) ;  /* 0x0000000108c07547 */ /* 0x000fea000b800000 */
[----:B------:R-:W-:Y:S01]  /*2ac0*/  ISETP.NE.AND P0, PT, R54, RZ, PT ;  /* 0x000000ff3600720c */ /* 0x000fe20003f05270 */
[----:B------:R-:W-:Y:S02]  /*2ad0*/  IMAD.MOV.U32 R24, RZ, RZ, -0x1 ;  /* 0xffffffffff187424 */ /* 0x000fe400078e00ff */
[----:B------:R-:W-:Y:S02]  /*2ae0*/  IMAD.U32 R20, RZ, RZ, UR20 ;  /* 0x00000014ff147e24 */ /* 0x000fe4000f8e00ff */
[----:B------:R-:W-:-:S08]  /*2af0*/  IMAD.U32 R21, RZ, RZ, UR21 ;  /* 0x00000015ff157e24 */ /* 0x000fd0000f8e00ff */
[----:B------:R1:W2:Y:S04]  /*2b00*/  @!P0 LDG.E.STRONG.GPU R24, desc[UR18][R20.64] ;  /* 0x0000001214188981 */ /* 0x0002a8000c1ef900 */
[----:B--2---:R-:W-:Y:S01]  /*2b10*/  @!P0 CCTL.IVALL ;  /* 0x00000000ff00898f */ /* 0x004fe20002000000 */
[----:B------:R-:W-:-:S04]  /*2b20*/  ISETP.NE.AND P0, PT, RZ, UR12, PT ;  /* 0x0000000cff007c0c */ /* 0x000fc8000bf05270 */
[----:B----4-:R-:W-:Y:S02]  /*2b30*/  FSEL R70, R70, RZ, !P0 ;  /* 0x000000ff46467208 */ /* 0x010fe40004000000 */
[----:B------:R-:W-:Y:S01]  /*2b40*/  FSEL R71, R71, 1.875, !P0 ;  /* 0x3ff0000047477808 */ /* 0x000fe20004000000 */
[----:B------:R-:W-:Y:S06]  /*2b50*/  BRA `(.L_x_10) ;  /* 0x0000000000987947 */ /* 0x000fec0003800000 */
.L_x_9:
[----:B------:R-:W-:Y:S01]  /*2b60*/  UISETP.NE.AND UP0, UPT, UR22, 0x3, UPT ;  /* 0x000000031600788c */ /* 0x000fe2000bf05270 */
[----:B------:R-:W-:-:S08]  /*2b70*/  MOV R24, 0xffffffff ;  /* 0xffffffff00187802 */ /* 0x000fd00000000f00 */
[----:B------:R-:W-:Y:S05]  /*2b80*/  BRA.U !UP0, `(.L_x_11) ;  /* 0x0000000108607547 */ /* 0x000fea000b800000 */
[----:B------:R-:W-:-:S09]  /*2b90*/  UISETP.NE.AND UP0, UPT, UR22, 0x2, UPT ;  /* 0x000000021600788c */ /* 0x000fd2000bf05270 */
[----:B------:R-:W-:Y:S05]  /*2ba0*/  BRA.U !UP0, `(.L_x_12) ;  /* 0x0000000108247547 */ /* 0x000fea000b800000 */
[----:B------:R-:W-:-:S09]  /*2bb0*/  UISETP.NE.AND UP0, UPT, UR22, 0x1, UPT ;  /* 0x000000011600788c */ /* 0x000fd2000bf05270 */
[----:B------:R-:W-:Y:S05]  /*2bc0*/  BRA.U UP0, `(.L_x_10) ;  /* 0x00000001007c7547 */ /* 0x000fea000b800000 */
[----:B------:R-:W1:Y:S01]  /*2bd0*/  LDCU.64 UR4, c[0x0][0x518] ;  /* 0x0000a300ff0477ac */ /* 0x000e620008000a00 */
[----:B------:R-:W2:Y:S01]  /*2be0*/  LDCU.64 UR8, c[0x0][0x4f8] ;  /* 0x00009f00ff0877ac */ /* 0x000ea20008000a00 */
[----:B-1----:R-:W-:-:S04]  /*2bf0*/  UIMAD.WIDE.U32 UR6, UR12, UR4, URZ ;  /* 0x000000040c0672a5 */ /* 0x002fc8000f8e00ff */
[----:B------:R-:W-:Y:S02]  /*2c00*/  UIMAD UR5, UR12, UR5, UR7 ;  /* 0x000000050c0572a4 */ /* 0x000fe4000f8e0207 */
[----:B--2---:R-:W-:-:S04]  /*2c10*/  ULEA UR8, UP0, UR6, UR8, 0x3 ;  /* 0x0000000806087291 */ /* 0x004fc8000f8018ff */
[----:B------:R-:W-:Y:S01]  /*2c20*/  ULEA.HI.X UR9, UR6, UR9, UR5, 0x3, UP0 ;  /* 0x0000000906097291 */ /* 0x000fe200080f1c05 */
[----:B------:R-:W-:Y:S11]  /*2c30*/  BRA `(.L_x_10) ;  /* 0x0000000000607947 */ /* 0x000ff60003800000 */
.L_x_12:
[----:B------:R-:W1:Y:S01]  /*2c40*/  LDCU.128 UR8, c[0x0][0x510] ;  /* 0x0000a200ff0877ac */ /* 0x000e620008000c00 */
[----:B------:R-:W2:Y:S01]  /*2c50*/  LDCU.128 UR4, c[0x0][0x4f0] ;  /* 0x00009e00ff0477ac */ /* 0x000ea20008000c00 */
[----:B-1----:R-:W-:Y:S02]  /*2c60*/  UIMAD.WIDE.U32 UR16, UR12, UR8, URZ ;  /* 0x000000080c1072a5 */ /* 0x002fe4000f8e00ff */
[----:B------:R-:W-:Y:S02]  /*2c70*/  UIMAD.WIDE.U32 UR28, UR12, UR10, URZ ;  /* 0x0000000a0c1c72a5 */ /* 0x000fe4000f8e00ff */
[----:B------:R-:W-:Y:S02]  /*2c80*/  UIMAD UR9, UR12, UR9, UR17 ;  /* 0x000000090c0972a4 */ /* 0x000fe4000f8e0211 */
[----:B--2---:R-:W-:Y:S02]  /*2c90*/  ULEA UR4, UP1, UR16, UR4, 0x3 ;  /* 0x0000000410047291 */ /* 0x004fe4000f8218ff */
[----:B------:R-:W-:-:S02]  /*2ca0*/  UIMAD UR11, UR12, UR11, UR29 ;  /* 0x0000000b0c0b72a4 */ /* 0x000fc4000f8e021d */
[----:B------:R-:W-:Y:S02]  /*2cb0*/  ULEA.HI.X UR5, UR16, UR5, UR9, 0x3, UP1 ;  /* 0x0000000510057291 */ /* 0x000fe400088f1c09 */
[----:B------:R-:W-:Y:S01]  /*2cc0*/  ULEA UR8, UP0, UR28, UR6, 0x3 ;  /* 0x000000061c087291 */ /* 0x000fe2000f8018ff */
[----:B------:R-:W-:-:S03]  /*2cd0*/  MOV R2, UR4 ;  /* 0x0000000400027c02 */ /* 0x000fc60008000f00 */
[----:B------:R-:W-:Y:S01]  /*2ce0*/  MOV R3, UR5 ;  /* 0x0000000500037c02 */ /* 0x000fe20008000f00 */
[----:B------:R-:W-:Y:S01]  /*2cf0*/  ULEA.HI.X UR9, UR28, UR7, UR11, 0x3, UP0 ;  /* 0x000000071c097291 */ /* 0x000fe200080f1c0b */
[----:B------:R-:W-:Y:S11]  /*2d00*/  BRA `(.L_x_10) ;  /* 0x00000000002c7947 */ /* 0x000ff60003800000 */
.L_x_11:
[----:B------:R-:W1:Y:S02]  /*2d10*/  LDCU.128 UR4, c[0x0][0x4f0] ;  /* 0x00009e00ff0477ac */ /* 0x000e640008000c00 */
[----:B-1----:R-:W-:-:S06]  /*2d20*/  UIMAD.WIDE.U32 UR6, UR12, 0x8, UR6 ;  /* 0x000000080c0678a5 */ /* 0x002fcc000f8e0006 */
[----:B------:R-:W-:Y:S02]  /*2d30*/  IMAD.U32 R20, RZ, RZ, UR6 ;  /* 0x00000006ff147e24 */ /* 0x000fe4000f8e00ff */
[----:B------:R-:W-:Y:S01]  /*2d40*/  IMAD.U32 R21, RZ, RZ, UR7 ;  /* 0x00000007ff157e24 */ /* 0x000fe2000f8e00ff */
[----:B------:R-:W-:-:S05]  /*2d50*/  UIMAD.WIDE.U32 UR4, UR12, 0x8, UR4 ;  /* 0x000000080c0478a5 */ /* 0x000fca000f8e0004 */
[----:B------:R-:W2:Y:S01]  /*2d60*/  LDG.E.64 R20, desc[UR18][R20.64] ;  /* 0x0000001214147981 */ /* 0x000ea2000c1e1b00 */
[----:B------:R-:W-:Y:S01]  /*2d70*/  MOV R2, UR4 ;  /* 0x0000000400027c02 */ /* 0x000fe20008000f00 */
[----:B------:R-:W-:-:S06]  /*2d80*/  IMAD.U32 R3, RZ, RZ, UR5 ;  /* 0x00000005ff037e24 */ /* 0x000fcc000f8e00ff */
[----:B------:R-:W4:Y:S01]  /*2d90*/  LDG.E.64 R2, desc[UR18][R2.64] ;  /* 0x0000001202027981 */ /* 0x000f22000c1e1b00 */
[----:B--2---:R-:W-:Y:S02]  /*2da0*/  R2UR UR8, R20 ;  /* 0x00000000140872ca */ /* 0x004fe400000e0000 */
[----:B------:R-:W-:-:S15]  /*2db0*/  R2UR UR9, R21 ;  /* 0x00000000150972ca */ /* 0x000fde00000e0000 */
.L_x_10:
[----:B------:R-:W2:Y:S01]  /*2dc0*/  LDCU UR23, c[0x0][0x394] ;  /* 0x00007280ff1777ac */ /* 0x000ea20008000800 */
[----:B-1----:R-:W-:Y:S01]  /*2dd0*/  IMAD.SHL.U32 R21, R57, 0x4, RZ ;  /* 0x0000000439157824 */ /* 0x002fe200078e00ff */
[----:B------:R-:W-:Y:S01]  /*2de0*/  SHF.R.U32.HI R30, RZ, 0x2, R54 ;  /* 0x00000002ff1e7819 */ /* 0x000fe20000011636 */
[----:B------:R-:W-:Y:S01]  /*2df0*/  VIADD R0, R56, UR14 ;  /* 0x0000000e38007c36 */ /* 0x000fe20008000000 */
[----:B------:R-:W-:Y:S01]  /*2e00*/  ULEA UR27, UR25, UR26, 0x1 ;  /* 0x0000001a191b7291 */ /* 0x000fe2000f8e08ff */
[----:B------:R-:W-:Y:S01]  /*2e10*/  SHF.R.U32.HI R20, RZ, 0x2, R56 ;  /* 0x00000002ff147819 */ /* 0x000fe20000011638 */
[----:B------:R-:W-:Y:S01]  /*2e20*/  USHF.L.U32 UR26, UR24, 0x3, URZ ;  /* 0x00000003181a7899 */ /* 0x000fe200080006ff */
[----:B------:R-:W1:Y:S01]  /*2e30*/  S2UR UR24, SR_CgaCtaId ;  /* 0x00000000001879c3 */ /* 0x000e620000008800 */
[----:B------:R-:W3:Y:S01]  /*2e40*/  LDCU.64 UR6, c[0x0][0x460] ;  /* 0x00008c00ff0677ac */ /* 0x000ee20008000a00 */
[----:B------:R-:W-:Y:S01]  /*2e50*/  LOP3.LUT R21, R21, 0x4, RZ, 0xc0, !PT ;  /* 0x0000000415157812 */ /* 0x000fe200078ec0ff */
[----:B------:R-:W-:Y:S01]  /*2e60*/  IMAD.WIDE R50, R0, 0x8, RZ ;  /* 0x0000000800327825 */ /* 0x000fe200078e02ff */
[----:B------:R-:W-:Y:S01]  /*2e70*/  LOP3.LUT R43, R54, 0x3, RZ, 0xc0, !PT ;  /* 0x00000003362b7812 */ /* 0x000fe200078ec0ff */
[----:B------:R-:W1:Y:S01]  /*2e80*/  LDCU.64 UR16, c[0x0][0x420] ;  /* 0x00008400ff1077ac */ /* 0x000e620008000a00 */
[----:B------:R-:W-:-:S02]  /*2e90*/  LOP3.LUT R30, R21, 0xf0, R30, 0xf8, !PT ;  /* 0x000000f0151e7812 */ /* 0x000fc400078ef81e */
[----:B------:R-:W-:Y:S01]  /*2ea0*/  SHF.R.U32.HI R42, RZ, 0x3, R54 ;  /* 0x00000003ff2a7819 */ /* 0x000fe20000011636 */
[----:B------:R-:W1:Y:S01]  /*2eb0*/  LDCU.64 UR4, c[0x0][0x440] ;  /* 0x00008800ff0477ac */ /* 0x000e620008000a00 */
[----:B------:R-:W-:Y:S01]  /*2ec0*/  IADD3 R30, PT, PT, R30, UR15, RZ ;  /* 0x0000000f1e1e7c10 */ /* 0x000fe2000fffe0ff */
[----:B------:R-:W-:Y:S01]  /*2ed0*/  IMAD R43, R20, 0x12, R43 ;  /* 0x00000012142b7824 */ /* 0x000fe200078e022b */
[----:B------:R-:W-:Y:S01]  /*2ee0*/  LOP3.LUT R42, R21, 0x78, R42, 0xf8, !PT ;  /* 0x00000078152a7812 */ /* 0x000fe200078ef82a */
[----:B------:R-:W-:Y:S02]  /*2ef0*/  USHF.L.U32 UR27, UR27, 0x3, URZ ;  /* 0x000000031b1b7899 */ /* 0x000fe400080006ff */
[----:B--2---:R-:W-:Y:S02]  /*2f00*/  UISETP.GT.AND UP1, UPT, UR23, 0x1, UPT ;  /* 0x000000011700788c */ /* 0x004fe4000bf24270 */
[----:B------:R-:W-:Y:S01]  /*2f10*/  UIMAD UR26, UR27, 0x12, UR26 ;  /* 0x000000121b1a78a4 */ /* 0x000fe2000f8e021a */
[----:B------:R-:W-:Y:S01]  /*2f20*/  IMAD R42, R42, 0x24, R56 ;  /* 0x000000242a2a7824 */ /* 0x000fe200078e0238 */
[----:B------:R-:W-:Y:S01]  /*2f30*/  UISETP.EQ.AND UP1, UPT, UR22, URZ, UP1 ;  /* 0x000000ff1600728c */ /* 0x000fe20008f22270 */
[----:B---3--:R-:W-:Y:S01]  /*2f40*/  IMAD.U32 R23, RZ, RZ, UR6 ;  /* 0x00000006ff177e24 */ /* 0x008fe2000f8e00ff */
[----:B------:R-:W-:Y:S01]  /*2f50*/  UMOV UR25, 0x400 ;  /* 0x0000040000197882 */ /* 0x000fe20000000000 */
[----:B------:R-:W-:Y:S01]  /*2f60*/  IMAD.U32 R22, RZ, RZ, UR7 ;  /* 0x00000007ff167e24 */ /* 0x000fe2000f8e00ff */
[----:B------:R-:W2:Y:S01]  /*2f70*/  LDCU.64 UR10, c[0x0][0x420] ;  /* 0x00008400ff0a77ac */ /* 0x000ea20008000a00 */
[----:B-1----:R-:W-:Y:S01]  /*2f80*/  IMAD.WIDE.U32 R20, R30, UR16, R50 ;  /* 0x000000101e147c25 */ /* 0x002fe2000f8e0032 */
[----:B------:R-:W-:-:S03]  /*2f90*/  ULEA UR24, UR24, UR25, 0x18 ;  /* 0x0000001918187291 */ /* 0x000fc6000f8ec0ff */
[----:B------:R-:W-:Y:S01]  /*2fa0*/  IMAD.WIDE.U32 R50, R30, R23, R50 ;  /* 0x000000171e327225 */ /* 0x000fe200078e0032 */
[----:B----4-:R-:W-:Y:S01]  /*2fb0*/  IADD3 R45, P1, PT, R2, R20, RZ ;  /* 0x00000014022d7210 */ /* 0x010fe20007f3e0ff */
[----:B------:R-:W1:Y:S01]  /*2fc0*/  LDCU.64 UR6, c[0x0][0x428] ;  /* 0x00008500ff0677ac */ /* 0x000e620008000a00 */
[----:B------:R-:W-:Y:S01]  /*2fd0*/  MOV R20, UR4 ;  /* 0x0000000400147c02 */ /* 0x000fe20008000f00 */
[----:B------:R-:W-:Y:S01]  /*2fe0*/  IMAD R46, R30, R22, RZ ;  /* 0x000000161e2e7224 */ /* 0x000fe200078e02ff */
[----:B------:R-:W-:Y:S01]  /*2ff0*/  IADD3 R48, P0, PT, R50, UR8, RZ ;  /* 0x0000000832307c10 */ /* 0x000fe2000ff1e0ff */
[----:B------:R-:W-:Y:S02]  /*3000*/  IMAD R44, R30, UR17, R21 ;  /* 0x000000111e2c7c24 */ /* 0x000fe4000f8e0215 */
[----:B------:R-:W-:Y:S01]  /*3010*/  VIADD R43, R43, UR26 ;  /* 0x0000001a2b2b7c36 */ /* 0x000fe20008000000 */
[----:B------:R-:W-:Y:S01]  /*3020*/  IADD3 R47, PT, PT, R51, R46, RZ ;  /* 0x0000002e332f7210 */ /* 0x000fe20007ffe0ff */
[----:B------:R-:W-:Y:S01]  /*3030*/  IMAD.U32 R21, RZ, RZ, UR5 ;  /* 0x00000005ff157e24 */ /* 0x000fe2000f8e00ff */
[----:B------:R-:W-:-:S02]  /*3040*/  IADD3.X R44, PT, PT, R44, R3, RZ, P1, !PT ;  /* 0x000000032c2c7210 */ /* 0x000fc40000ffe4ff */
[----:B------:R-:W-:Y:S02]  /*3050*/  LEA R43, R43, UR24, 0x4 ;  /* 0x000000182b2b7c11 */ /* 0x000fe4000f8e20ff */
[----:B------:R-:W-:Y:S01]  /*3060*/  IADD3.X R49, PT, PT, R47, UR9, RZ, P0, !PT ;  /* 0x000000092f317c10 */ /* 0x000fe200087fe4ff */
[----:B--2---:R-:W-:Y:S06]  /*3070*/  BRA.U !UP1, `(.L_x_13) ;  /* 0x0000000109b47547 */ /* 0x004fec000b800000 */
[----:B------:R-:W-:-:S13]  /*3080*/  ISETP.NE.AND P0, PT, R24, UR12, PT ;  /* 0x0000000c18007c0c */ /* 0x000fda000bf05270 */
[----:B------:R-:W-:Y:S06]  /*3090*/  BAR.RED.AND.DEFER_BLOCKING 0x0, P0 ;  /* 0x0000000000007b1d */ /* 0x000fec0000014400 */
[----:B------:R-:W2:Y:S02]  /*30a0*/  B2R.RESULT RZ, P0 ;  /* 0x0000000000ff731c */ /* 0x000ea40000004000 */
[----:B--2---:R-:W-:Y:S05]  /*30b0*/  @!P0 BRA `(.L_x_14) ;  /* 0x0000000000308947 */ /* 0x004fea0003800000 */
[----:B------:R-:W-:-:S13]  /*30c0*/  ISETP.NE.AND P1, PT, R54, RZ, PT ;  /* 0x000000ff3600720c */ /* 0x000fda0003f25270 */
.L_x_16:
[----:B------:R-:W-:Y:S05]  /*30d0*/  YIELD ;  /* 0x0000000000007946 */ /* 0x000fea0003800000 */
[----:B--2--5:R-:W-:Y:S05]  /*30e0*/  @P1 BRA `(.L_x_15) ;  /* 0x0000000000101947 */ /* 0x024fea0003800000 */
[----:B------:R-:W-:Y:S02]  /*30f0*/  MOV R24, UR20 ;  /* 0x0000001400187c02 */ /* 0x000fe40008000f00 */
[----:B------:R-:W-:-:S05]  /*3100*/  MOV R25, UR21 ;  /* 0x0000001500197c02 */ /* 0x000fca0008000f00 */
[----:B------:R2:W3:Y:S04]  /*3110*/  LDG.E.STRONG.GPU R24, desc[UR18][R24.64] ;  /* 0x0000001218187981 */ /* 0x0004e8000c1ef900 */
[----:B---3--:R-:W-:Y:S01]  /*3120*/  CCTL.IVALL ;  /* 0x00000000ff00798f */ /* 0x008fe20002000000 */
.L_x_15:
[----:B------:R-:W-:Y:S01]  /*3130*/  ISETP.NE.AND P0, PT, R24, UR12, PT ;  /* 0x0000000c18007c0c */ /* 0x000fe2000bf05270 */
[----:B------:R-:W-:-:S12]  /*3140*/  WARPSYNC.ALL ;  /* 0x0000000000007948 */ /* 0x000fd80003800000 */
[----:B------:R-:W-:Y:S06]  /*3150*/  BAR.RED.AND.DEFER_BLOCKING 0x0, P0 ;  /* 0x0000000000007b1d */ /* 0x000fec0000014400 */
[----:B------:R-:W3:Y:S02]  /*3160*/  B2R.RESULT RZ, P0 ;  /* 0x0000000000ff731c */ /* 0x000ee40000004000 */
[----:B---3--:R-:W-:Y:S05]  /*3170*/  @P0 BRA `(.L_x_16) ;  /* 0xfffffffc00d40947 */ /* 0x008fea000383ffff */
.L_x_14:
[----:B------:R-:W-:Y:S05]  /*3180*/  WARPSYNC.ALL ;  /* 0x0000000000007948 */ /* 0x000fea0003800000 */
[----:B------:R-:W-:Y:S01]  /*3190*/  ISETP.NE.AND P0, PT, RZ, UR12, PT ;  /* 0x0000000cff007c0c */ /* 0x000fe2000bf05270 */
[----:B------:R-:W3:Y:S08]  /*31a0*/  LDC.64 R20, c[0x0][0x440] ;  /* 0x00011000ff147b82 */ /* 0x000ef00000000a00 */
[----:B------:R-:W-:Y:S01]  /*31b0*/  BAR.SYNC.DEFER_BLOCKING 0x0 ;  /* 0x0000000000007b1d */ /* 0x000fe20000010000 */
[----:B------:R-:W-:-:S02]  /*31c0*/  SEL R45, R45, R48, !P0 ;  /* 0x000000302d2d7207 */ /* 0x000fc40004000000 */
[----:B------:R-:W-:Y:S02]  /*31d0*/  SEL R44, R44, R49, !P0 ;  /* 0x000000312c2c7207 */ /* 0x000fe40004000000 */
[----:B------:R-:W-:Y:S01]  /*31e0*/  SEL R2, R2, UR8, !P0 ;  /* 0x0000000802027c07 */ /* 0x000fe2000c000000 */
[----:B------:R-:W4:Y:S01]  /*31f0*/  LDCU.64 UR10, c[0x0][0x460] ;  /* 0x00008c00ff0a77ac */ /* 0x000f220008000a00 */
[----:B------:R-:W-:Y:S01]  /*3200*/  SEL R3, R3, UR9, !P0 ;  /* 0x0000000903037c07 */ /* 0x000fe2000c000000 */
[----:B-1----:R-:W1:Y:S01]  /*3210*/  LDCU.128 UR4, c[0x0][0x420] ;  /* 0x00008400ff0477ac */ /* 0x002e620008000c00 */
[----:B------:R-:W-:-:S05]  /*3220*/  VOTEU.ANY UP0, P0 ;  /* 0x0000000000ff7886 */ /* 0x000fca0000000100 */
[----:B-1----:R-:W1:Y:S01]  /*3230*/  @UP0 LDCU UR6, c[0x0][0x468] ;  /* 0x00008d00ff0607ac */ /* 0x002e620008000800 */
[----:B---3--:R-:W3:Y:S01]  /*3240*/  @P0 LDC R20, c[0x0][0x480] ;  /* 0x00012000ff140b82 */ /* 0x008ee20000000800 */
[----:B----4-:R-:W-:Y:S01]  /*3250*/  IMAD.U32 R23, RZ, RZ, UR10 ;  /* 0x0000000aff177e24 */ /* 0x010fe2000f8e00ff */
[----:B------:R-:W1:Y:S01]  /*3260*/  @UP0 LDCU UR7, c[0x0][0x46c] ;  /* 0x00008d80ff0707ac */ /* 0x000e620008000800 */
[----:B------:R-:W-:-:S03]  /*3270*/  IMAD.U32 R22, RZ, RZ, UR11 ;  /* 0x0000000bff167e24 */ /* 0x000fc6000f8e00ff */
[----:B------:R-:W-:Y:S02]  /*3280*/  R2UR UR10, R23 ;  /* 0x00000000170a72ca */ /* 0x000fe400000e0000 */
[----:B------:R-:W1:Y:S01]  /*3290*/  @P0 LDC R21, c[0x0][0x484] ;  /* 0x00012100ff150b82 */ /* 0x000e620000000800 */
[----:B------:R-:W-:-:S10]  /*32a0*/  R2UR UR11, R22 ;  /* 0x00000000160b72ca */ /* 0x000fd400000e0000 */
[----:B------:R-:W-:-:S03]  /*32b0*/  USEL UR10, UR4, UR10, !UP0 ;  /* 0x0000000a040a7287 */ /* 0x000fc6000c000000 */
[----:B------:R-:W-:Y:S01]  /*32c0*/  USEL UR11, UR5, UR11, !UP0 ;  /* 0x0000000b050b7287 */ /* 0x000fe2000c000000 */
[----:B------:R-:W-:Y:S01]  /*32d0*/  @!PT LDS RZ, [RZ] ;  /* 0x00000000fffff984 */ /* 0x000fe20000000800 */
[----:B------:R-:W-:Y:S01]  /*32e0*/  @!PT LDS RZ, [RZ] ;  /* 0x00000000fffff984 */ /* 0x000fe20000000800 */
[----:B------:R-:W-:Y:S01]  /*32f0*/  @!PT LDS RZ, [RZ] ;  /* 0x00000000fffff984 */ /* 0x000fe20000000800 */
[----:B------:R-:W-:Y:S01]  /*3300*/  @!PT LDS RZ, [RZ] ;  /* 0x00000000fffff984 */ /* 0x000fe20000000800 */
[----:B------:R-:W-:Y:S06]  /*3310*/  MEMBAR.SC.GPU ;  /* 0x0000000000007992 */ /* 0x000fec0000002000 */
[----:B------:R-:W-:-:S00]  /*3320*/  ERRBAR ;  /* 0x00000000000079ab */ /* 0x000fc00000000000 */
[----:B------:R-:W-:Y:S06]  /*3330*/  CGAERRBAR ;  /* 0x00000000000075ab */ /* 0x000fec0000000000 */
[----:B------:R-:W-:Y:S01]  /*3340*/  CCTL.IVALL ;  /* 0x00000000ff00798f */ /* 0x000fe20002000000 */
.L_x_13:
[----:B------:R-:W-:Y:S01]  /*3350*/  DSETP.NEU.AND P0, PT, R70, RZ, PT ;  /* 0x000000ff4600722a */ /* 0x000fe20003f0d000 */
[----:B------:R-:W-:Y:S01]  /*3360*/  BSSY.RECONVERGENT B2, `(.L_x_17) ;  /* 0x0000665000027945 */ /* 0x000fe20003800200 */
[----:B------:R-:W-:-:S12]  /*3370*/  LEA R42, R42, UR24, 0x3 ;  /* 0x000000182a2a7c11 */ /* 0x000fd8000f8e18ff */
[----:B------:R-:W-:Y:S05]  /*3380*/  @!P0 BRA `(.L_x_18) ;  /* 0x0000004000dc8947 */ /* 0x000fea0003800000 */
[----:B------:R-:W-:Y:S01]  /*3390*/  UISETP.GT.AND UP0, UPT, UR13, UR14, UPT ;  /* 0x0000000e0d00728c */ /* 0x000fe2000bf04270 */
[----:B------:R-:W-:Y:S08]  /*33a0*/  BSSY.RECONVERGENT B1, `(.L_x_19) ;  /* 0x00000ff000017945 */ /* 0x000ff00003800200 */
[----:B------:R-:W-:Y:S05]  /*33b0*/  BRA.U UP0, `(.L_x_20) ;  /* 0x00000001006c7547 */ /* 0x000fea000b800000 */
[----:B------:R-:W1:Y:S01]  /*33c0*/  LDCU.64 UR4, c[0x0][0x380] ;  /* 0x00007000ff0477ac */ /* 0x000e620008000a00 */
[----:B------:R-:W-:Y:S01]  /*33d0*/  CS2R R28, SRZ ;  /* 0x00000000001c7805 */ /* 0x000fe2000001ff00 */
[C---:B------:R-:W-:Y:S01]  /*33e0*/  VIADD R22, R30.reuse, 0x2 ;  /* 0x000000021e167836 */ /* 0x040fe20000000000 */
[----:B--2---:R-:W-:Y:S01]  /*33f0*/  CS2R R24, SRZ ;  /* 0x0000000000187805 */ /* 0x004fe2000001ff00 */
[----:B------:R-:W-:Y:S01]  /*3400*/  VIADD R23, R30, 0x1 ;  /* 0x000000011e177836 */ /* 0x000fe20000000000 */
[----:B------:R-:W-:Y:S02]  /*3410*/  CS2R R26, SRZ ;  /* 0x00000000001a7805 */ /* 0x000fe4000001ff00 */
[----:B-1----:R-:W-:-:S04]  /*3420*/  ISETP.GE.AND P1, PT, R0, UR5, PT ;  /* 0x0000000500007c0c */ /* 0x002fc8000bf26270 */
[C---:B------:R-:W-:Y:S01]  /*3430*/  ISETP.LT.AND P4, PT, R30.reuse, UR4, !P1 ;  /* 0x000000041e007c0c */ /* 0x040fe2000cf81270 */
[----:B------:R-:W-:Y:S01]  /*3440*/  VIADD R31, R30, 0x3 ;  /* 0x000000031e1f7836 */ /* 0x000fe20000000000 */
[----:B------:R-:W-:Y:S02]  /*3450*/  ISETP.LT.AND P2, PT, R22, UR4, !P1 ;  /* 0x0000000416007c0c */ /* 0x000fe4000cf41270 */
[----:B------:R-:W-:Y:S02]  /*3460*/  IADD3 R22, P0, PT, R45, UR6, RZ ;  /* 0x000000062d167c10 */ /* 0x000fe4000ff1e0ff */
[----:B------:R-:W-:Y:S02]  /*3470*/  ISETP.LT.AND P3, PT, R23, UR4, !P1 ;  /* 0x0000000417007c0c */ /* 0x000fe4000cf61270 */
[----:B------:R-:W-:-:S05]  /*3480*/  IADD3.X R23, PT, PT, R44, UR7, RZ, P0, !PT ;  /* 0x000000072c177c10 */ /* 0x000fca00087fe4ff */
[----:B------:R-:W-:Y:S02]  /*3490*/  @P4 IMAD.MOV.U32 R34, RZ, RZ, R45 ;  /* 0x000000ffff224224 */ /* 0x000fe400078e002d */
[----:B------:R-:W-:Y:S01]  /*34a0*/  @P4 IMAD.MOV.U32 R35, RZ, RZ, R44 ;  /* 0x000000ffff234224 */ /* 0x000fe200078e002c */
[----:B------:R-:W-:Y:S02]  /*34b0*/  ISETP.LT.AND P1, PT, R31, UR4, !P1 ;  /* 0x000000041f007c0c */ /* 0x000fe4000cf21270 */
[----:B------:R-:W-:Y:S01]  /*34c0*/  IADD3 R32, P0, PT, R22, UR6, RZ ;  /* 0x0000000616207c10 */ /* 0x000fe2000ff1e0ff */
[----:B------:R1:W4:Y:S03]  /*34d0*/  @P3 LDG.E.LTC128B.64 R26, desc[UR18][R22.64] ;  /* 0x00000012161a3981 */ /* 0x000326000c1e1b20 */
[----:B------:R-:W-:Y:S01]  /*34e0*/  IADD3.X R33, PT, PT, R23, UR7, RZ, P0, !PT ;  /* 0x0000000717217c10 */ /* 0x000fe200087fe4ff */
[----:B------:R-:W4:Y:S04]  /*34f0*/  @P4 LDG.E.LTC128B.64 R28, desc[UR18][R34.64] ;  /* 0x00000012221c4981 */ /* 0x000f28000c1e1b20 */
[----:B------:R2:W4:Y:S01]  /*3500*/  @P2 LDG.E.LTC128B.64 R24, desc[UR18][R32.64] ;  /* 0x0000001220182981 */ /* 0x000522000c1e1b20 */
[----:B-1----:R-:W-:-:S02]  /*3510*/  CS2R R22, SRZ ;  /* 0x0000000000167805 */ /* 0x002fc4000001ff00 */
[----:B--2---:R-:W-:-:S04]  /*3520*/  IADD3 R32, P0, PT, R32, UR6, RZ ;  /* 0x0000000620207c10 */ /* 0x004fc8000ff1e0ff */
[----:B------:R-:W-:Y:S01]  /*3530*/  IADD3.X R33, PT, PT, R33, UR7, RZ, P0, !PT ;  /* 0x0000000721217c10 */ /* 0x000fe200087fe4ff */
[----:B------:R-:W-:Y:S08]  /*3540*/  @!P1 BRA `(.L_x_21) ;  /* 0x0000000c00909947 */ /* 0x000ff00003800000 */
[----:B------:R2:W4:Y:S01]  /*3550*/  LDG.E.LTC128B.64 R22, desc[UR18][R32.64] ;  /* 0x0000001220167981 */ /* 0x000522000c1e1b20 */
[----:B------:R-:W-:Y:S05]  /*3560*/  BRA `(.L_x_21) ;  /* 0x0000000c00887947 */ /* 0x000fea0003800000 */
.L_x_20:
[----:B------:R-:W-:Y:S01]  /*3570*/  IADD3 R22, P0, PT, -R2, R45, RZ ;  /* 0x0000002d02167210 */ /* 0x000fe20007f1e1ff */
[----:B------:R-:W-:Y:S04]  /*3580*/  BSSY.RECONVERGENT B0, `(.L_x_22) ;  /* 0x0000027000007945 */ /* 0x000fe80003800200 */
[----:B------:R-:W-:-:S05]  /*3590*/  IMAD.X R23, R44, 0x1, ~R3, P0 ;  /* 0x000000012c177824 */ /* 0x000fca00000e0e03 */
[----:B------:R-:W-:-:S04]  /*35a0*/  LOP3.LUT R24, R23, UR11, RZ, 0xfc, !PT ;  /* 0x0000000b17187c12 */ /* 0x000fc8000f8efcff */
[----:B------:R-:W-:-:S13]  /*35b0*/  ISETP.NE.U32.AND P0, PT, R24, RZ, PT ;  /* 0x000000ff1800720c */ /* 0x000fda0003f05070 */
[----:B------:R-:W-:Y:S05]  /*35c0*/  @P0 BRA `(.L_x_23) ;  /* 0x0000000000540947 */ /* 0x000fea0003800000 */
[----:B------:R-:W4:Y:S01]  /*35d0*/  I2F.U32.RP R23, UR10 ;  /* 0x0000000a00177d06 */ /* 0x000f220008209000 */
[----:B------:R-:W-:Y:S02]  /*35e0*/  MOV R24, RZ ;  /* 0x000000ff00187202 */ /* 0x000fe40000000f00 */
[----:B------:R-:W-:-:S05]  /*35f0*/  ISETP.NE.U32.AND P0, PT, RZ, UR10, PT ;  /* 0x0000000aff007c0c */ /* 0x000fca000bf05070 */
[----:B----4-:R-:W4:Y:S02]  /*3600*/  MUFU.RCP R23, R23 ;  /* 0x0000001700177308 */ /* 0x010f240000001000 */
[----:B----4-:R-:W-:-:S06]  /*3610*/  IADD3 R23, PT, PT, R23, 0xffffffe, RZ ;  /* 0x0ffffffe17177810 */ /* 0x010fcc0007ffe0ff */
[----:B--2---:R-:W2:Y:S02]  /*3620*/  F2I.FTZ.U32.TRUNC.NTZ R25, R23 ;  /* 0x0000001700197305 */ /* 0x004ea4000021f000 */
[----:B--2---:R-:W-:-:S04]  /*3630*/  IMAD.MOV R23, RZ, RZ, -R25 ;  /* 0x000000ffff177224 */ /* 0x004fc800078e0a19 */
[----:B------:R-:W-:-:S04]  /*3640*/  IMAD R23, R23, UR10, RZ ;  /* 0x0000000a17177c24 */ /* 0x000fc8000f8e02ff */
[----:B------:R-:W-:-:S06]  /*3650*/  IMAD.HI.U32 R23, R25, R23, R24 ;  /* 0x0000001719177227 */ /* 0x000fcc00078e0018 */
[----:B------:R-:W-:-:S04]  /*3660*/  IMAD.HI.U32 R31, R23, R22, RZ ;  /* 0x00000016171f7227 */ /* 0x000fc800078e00ff */
[----:B------:R-:W-:-:S04]  /*3670*/  IMAD.MOV R23, RZ, RZ, -R31 ;  /* 0x000000ffff177224 */ /* 0x000fc800078e0a1f */
[----:B------:R-:W-:-:S05]  /*3680*/  IMAD R23, R23, UR10, R22 ;  /* 0x0000000a17177c24 */ /* 0x000fca000f8e0216 */
[----:B------:R-:W-:-:S13]  /*3690*/  ISETP.GE.U32.AND P2, PT, R23, UR10, PT ;  /* 0x0000000a17007c0c */ /* 0x000fda000bf46070 */
[----:B------:R-:W-:Y:S01]  /*36a0*/  @P2 IADD3 R23, PT, PT, R23, -UR10, RZ ;  /* 0x8000000a17172c10 */ /* 0x000fe2000fffe0ff */
[----:B------:R-:W-:-:S03]  /*36b0*/  @P2 VIADD R31, R31, 0x1 ;  /* 0x000000011f1f2836 */ /* 0x000fc60000000000 */
[----:B------:R-:W-:-:S13]  /*36c0*/  ISETP.GE.U32.AND P1, PT, R23, UR10, PT ;  /* 0x0000000a17007c0c */ /* 0x000fda000bf26070 */
[----:B------:R-:W-:Y:S02]  /*36d0*/  @P1 IADD3 R31, PT, PT, R31, 0x1, RZ ;  /* 0x000000011f1f1810 */ /* 0x000fe40007ffe0ff */
[----:B------:R-:W-:-:S04]  /*36e0*/  @!P0 LOP3.LUT R31, RZ, UR10, RZ, 0x33, !PT ;  /* 0x0000000aff1f8c12 */ /* 0x000fc8000f8e33ff */
[----:B------:R-:W-:-:S05]  /*36f0*/  IADD3 R23, PT, PT, -R31, RZ, RZ ;  /* 0x000000ff1f177210 */ /* 0x000fca0007ffe1ff */
[----:B------:R-:W-:Y:S01]  /*3700*/  IMAD R23, R23, UR10, R22 ;  /* 0x0000000a17177c24 */ /* 0x000fe2000f8e0216 */
[----:B------:R-:W-:Y:S05]  /*3710*/  BRA `(.L_x_24) ;  /* 0x0000000000347947 */ /* 0x000fea0003800000 */
.L_x_23:
[----:B------:R-:W-:Y:S01]  /*3720*/  IMAD.MOV.U32 R32, RZ, RZ, R22 ;  /* 0x000000ffff207224 */ /* 0x000fe200078e0016 */
[----:B------:R-:W-:Y:S01]  /*3730*/  MOV R39, UR10 ;  /* 0x0000000a00277c02 */ /* 0x000fe20008000f00 */
[----:B------:R-:W-:Y:S01]  /*3740*/  IMAD.MOV.U32 R31, RZ, RZ, R23 ;  /* 0x000000ffff1f7224 */ /* 0x000fe200078e0017 */
[----:B------:R-:W-:Y:S02]  /*3750*/  MOV R38, UR11 ;  /* 0x0000000b00267c02 */ /* 0x000fe40008000f00 */
[----:B------:R-:W-:Y:S02]  /*3760*/  MOV R37, 0x3780 ;  /* 0x0000378000257802 */ /* 0x000fe40000000f00 */
[----:B-123-5:R-:W-:Y:S05]  /*3770*/  CALL.REL.NOINC `($__internal_0_$__cuda_sm20_div_u64) ;  /* 0x0000006000e47944 */ /* 0x02efea0003c00000 */
[----:B------:R-:W-:-:S04]  /*3780*/  IADD3 R24, P0, PT, RZ, -R31, RZ ;  /* 0x8000001fff187210 */ /* 0x000fc80007f1e0ff */
[----:B------:R-:W-:Y:S01]  /*3790*/  IADD3.X R32, PT, PT, RZ, ~R32, RZ, P0, !PT ;  /* 0x80000020ff207210 */ /* 0x000fe200007fe4ff */
[----:B------:R-:W-:-:S04]  /*37a0*/  IMAD.WIDE.U32 R26, R24, UR10, R22 ;  /* 0x0000000a181a7c25 */ /* 0x000fc8000f8e0016 */
[----:B------:R-:W-:Y:S01]  /*37b0*/  IMAD R32, R32, UR10, RZ ;  /* 0x0000000a20207c24 */ /* 0x000fe2000f8e02ff */
[----:B------:R-:W-:-:S03]  /*37c0*/  MOV R23, R26 ;  /* 0x0000001a00177202 */ /* 0x000fc60000000f00 */
[----:B------:R-:W-:-:S05]  /*37d0*/  IMAD R24, R24, UR11, R32 ;  /* 0x0000000b18187c24 */ /* 0x000fca000f8e0220 */
[----:B------:R-:W-:Y:S02]  /*37e0*/  IADD3 R24, PT, PT, R27, R24, RZ ;  /* 0x000000181b187210 */ /* 0x000fe40007ffe0ff */
.L_x_24:
[----:B-1----:R-:W-:Y:S05]  /*37f0*/  BSYNC.RECONVERGENT B0 ;  /* 0x0000000000007941 */ /* 0x002fea0003800200 */
.L_x_22:
[----:B------:R-:W1:Y:S01]  /*3800*/  LDCU.64 UR4, c[0x0][0x380] ;  /* 0x00007000ff0477ac */ /* 0x000e620008000a00 */
[----:B------:R-:W-:Y:S02]  /*3810*/  PLOP3.LUT P1, PT, PT, PT, PT, 0x8, 0x80 ;  /* 0x000000000080781c */ /* 0x000fe40003f2e170 */
[----:B------:R-:W-:Y:S02]  /*3820*/  CS2R R28, SRZ ;  /* 0x00000000001c7805 */ /* 0x000fe4000001ff00 */
[----:B-1----:R-:W-:-:S04]  /*3830*/  ISETP.GE.AND P2, PT, R0, UR5, PT ;  /* 0x0000000500007c0c */ /* 0x002fc8000bf46270 */
[----:B------:R-:W-:-:S13]  /*3840*/  ISETP.GE.OR P2, PT, R30, UR4, P2 ;  /* 0x000000041e007c0c */ /* 0x000fda0009746670 */
[--C-:B------:R-:W-:Y:S02]  /*3850*/  @!P2 SHF.R.U64 R23, R23, 0x3, R24.reuse ;  /* 0x000000031717a819 */ /* 0x100fe40000001218 */
[----:B------:R-:W-:Y:S02]  /*3860*/  @!P2 SHF.R.U32.HI R24, RZ, 0x3, R24 ;  /* 0x00000003ff18a819 */ /* 0x000fe40000011618 */
[----:B------:R-:W-:Y:S02]  /*3870*/  @!P2 SHF.R.S32.HI R22, RZ, 0x1f, R31 ;  /* 0x0000001fff16a819 */ /* 0x000fe4000001141f */
[----:B------:R-:W-:-:S04]  /*3880*/  @!P2 ISETP.GT.U32.AND P0, PT, R31, R23, PT ;  /* 0x000000171f00a20c */ /* 0x000fc80003f04070 */
[----:B------:R-:W-:-:S04]  /*3890*/  @!P2 ISETP.GT.U32.AND.EX P0, PT, R22, R24, PT, P0 ;  /* 0x000000181600a20c */ /* 0x000fc80003f04100 */
[----:B------:R-:W-:-:S13]  /*38a0*/  @!P2 PLOP3.LUT P1, PT, P0, PT, PT, 0x8, 0x80 ;  /* 0x000000000080a81c */ /* 0x000fda000072e170 */
[----:B------:R-:W-:Y:S02]  /*38b0*/  @P1 IMAD.MOV.U32 R22, RZ, RZ, R45 ;  /* 0x000000ffff161224 */ /* 0x000fe400078e002d */
[----:B------:R-:W-:-:S05]  /*38c0*/  @P1 IMAD.MOV.U32 R23, RZ, RZ, R44 ;  /* 0x000000ffff171224 */ /* 0x000fca00078e002c */
[----:B------:R1:W4:Y:S01]  /*38d0*/  @P1 LDG.E.LTC128B.64 R28, desc[UR18][R22.64] ;  /* 0x00000012161c1981 */ /* 0x000322000c1e1b20 */
[----:B------:R-:W-:Y:S01]  /*38e0*/  BSSY.RECONVERGENT B0, `(.L_x_25) ;  /* 0x000002a000007945 */ /* 0x000fe20003800200 */
[----:B-1----:R-:W-:-:S04]  /*38f0*/  IADD3 R22, P0, PT, R45, UR6, RZ ;  /* 0x000000062d167c10 */ /* 0x002fc8000ff1e0ff */
[----:B------:R-:W-:Y:S02]  /*3900*/  IADD3.X R23, PT, PT, R44, UR7, RZ, P0, !PT ;  /* 0x000000072c177c10 */ /* 0x000fe400087fe4ff */
[----:B------:R-:W-:-:S05]  /*3910*/  IADD3 R24, P0, PT, -R2, R22, RZ ;  /* 0x0000001602187210 */ /* 0x000fca0007f1e1ff */
[----:B------:R-:W-:-:S05]  /*3920*/  IMAD.X R25, R23, 0x1, ~R3, P0 ;  /* 0x0000000117197824 */ /* 0x000fca00000e0e03 */
[----:B------:R-:W-:-:S04]  /*3930*/  LOP3.LUT R26, R25, UR11, RZ, 0xfc, !PT ;  /* 0x0000000b191a7c12 */ /* 0x000fc8000f8efcff */
[----:B------:R-:W-:-:S13]  /*3940*/  ISETP.NE.U32.AND P0, PT, R26, RZ, PT ;  /* 0x000000ff1a00720c */ /* 0x000fda0003f05070 */
[----:B------:R-:W-:Y:S05]  /*3950*/  @P0 BRA `(.L_x_26) ;  /* 0x0000000000540947 */ /* 0x000fea0003800000 */
[----:B------:R-:W1:Y:S01]  /*3960*/  I2F.U32.RP R25, UR10 ;  /* 0x0000000a00197d06 */ /* 0x000e620008209000 */
[----:B------:R-:W-:Y:S02]  /*3970*/  MOV R26, RZ ;  /* 0x000000ff001a7202 */ /* 0x000fe40000000f00 */
[----:B------:R-:W-:-:S05]  /*3980*/  ISETP.NE.U32.AND P0, PT, RZ, UR10, PT ;  /* 0x0000000aff007c0c */ /* 0x000fca000bf05070 */
[----:B-1----:R-:W1:Y:S02]  /*3990*/  MUFU.RCP R25, R25 ;  /* 0x0000001900197308 */ /* 0x002e640000001000 */
[----:B-1----:R-:W-:-:S06]  /*39a0*/  IADD3 R25, PT, PT, R25, 0xffffffe, RZ ;  /* 0x0ffffffe19197810 */ /* 0x002fcc0007ffe0ff */
[----:B------:R-:W1:Y:S02]  /*39b0*/  F2I.FTZ.U32.TRUNC.NTZ R27, R25 ;  /* 0x00000019001b7305 */ /* 0x000e64000021f000 */
[----:B-1----:R-:W-:-:S04]  /*39c0*/  IMAD.MOV R25, RZ, RZ, -R27 ;  /* 0x000000ffff197224 */ /* 0x002fc800078e0a1b */
        /* <DEDUP_REMOVED lines=14> */
.L_x_26:
[----:B------:R-:W-:Y:S01]  /*3ab0*/  IMAD.MOV.U32 R32, RZ, RZ, R24 ;  /* 0x000000ffff207224 */ /* 0x000fe200078e0018 */
[----:B------:R-:W-:Y:S01]  /*3ac0*/  MOV R39, UR10 ;  /* 0x0000000a00277c02 */ /* 0x000fe20008000f00 */
[----:B------:R-:W-:Y:S01]  /*3ad0*/  IMAD.MOV.U32 R31, RZ, RZ, R25 ;  /* 0x000000ffff1f7224 */ /* 0x000fe200078e0019 */
[----:B------:R-:W-:Y:S02]  /*3ae0*/  MOV R38, UR11 ;  /* 0x0000000b00267c02 */ /* 0x000fe40008000f00 */
[----:B------:R-:W-:Y:S02]  /*3af0*/  MOV R37, 0x3b10 ;  /* 0x00003b1000257802 */ /* 0x000fe40000000f00 */
[----:B---345:R-:W-:Y:S05]  /*3b00*/  CALL.REL.NOINC `($__internal_0_$__cuda_sm20_div_u64) ;  /* 0x0000006000007944 */ /* 0x038fea0003c00000 */
[----:B------:R-:W-:-:S04]  /*3b10*/  IADD3 R26, P0, PT, RZ, -R31, RZ ;  /* 0x8000001fff1a7210 */ /* 0x000fc80007f1e0ff */
[----:B------:R-:W-:Y:S01]  /*3b20*/  IADD3.X R27, PT, PT, RZ, ~R32, RZ, P0, !PT ;  /* 0x80000020ff1b7210 */ /* 0x000fe200007fe4ff */
[----:B------:R-:W-:-:S04]  /*3b30*/  IMAD.WIDE.U32 R32, R26, UR10, R24 ;  /* 0x0000000a1a207c25 */ /* 0x000fc8000f8e0018 */
[----:B------:R-:W-:Y:S01]  /*3b40*/  IMAD R27, R27, UR10, RZ ;  /* 0x0000000a1b1b7c24 */ /* 0x000fe2000f8e02ff */
[----:B------:R-:W-:-:S03]  /*3b50*/  MOV R25, R32 ;  /* 0x0000002000197202 */ /* 0x000fc60000000f00 */
[----:B------:R-:W-:-:S05]  /*3b60*/  IMAD R26, R26, UR11, R27 ;  /* 0x0000000b1a1a7c24 */ /* 0x000fca000f8e021b */
[----:B------:R-:W-:Y:S02]  /*3b70*/  IADD3 R26, PT, PT, R26, R33, RZ ;  /* 0x000000211a1a7210 */ /* 0x000fe40007ffe0ff */
.L_x_27:
[----:B------:R-:W-:Y:S05]  /*3b80*/  BSYNC.RECONVERGENT B0 ;  /* 0x0000000000007941 */ /* 0x000fea0003800200 */
.L_x_25:
[----:B------:R-:W1:Y:S01]  /*3b90*/  LDCU.64 UR4, c[0x0][0x380] ;  /* 0x00007000ff0477ac */ /* 0x000e620008000a00 */
[----:B------:R-:W-:Y:S01]  /*3ba0*/  VIADD R24, R30, 0x1 ;  /* 0x000000011e187836 */ /* 0x000fe20000000000 */
[----:B------:R-:W-:Y:S02]  /*3bb0*/  PLOP3.LUT P2, PT, PT, PT, PT, 0x8, 0x80 ;  /* 0x000000000080781c */ /* 0x000fe40003f4e170 */
[----:B-1----:R-:W-:-:S04]  /*3bc0*/  ISETP.GE.AND P0, PT, R0, UR5, PT ;  /* 0x0000000500007c0c */ /* 0x002fc8000bf06270 */
[----:B------:R-:W-:-:S13]  /*3bd0*/  ISETP.GE.OR P3, PT, R24, UR4, P0 ;  /* 0x0000000418007c0c */ /* 0x000fda0008766670 */
[--C-:B------:R-:W-:Y:S02]  /*3be0*/  @!P3 SHF.R.U64 R25, R25, 0x3, R26.reuse ;  /* 0x000000031919b819 */ /* 0x100fe4000000121a */
[----:B------:R-:W-:Y:S02]  /*3bf0*/  @!P3 SHF.R.U32.HI R26, RZ, 0x3, R26 ;  /* 0x00000003ff1ab819 */ /* 0x000fe4000001161a */
[----:B------:R-:W-:Y:S02]  /*3c00*/  @!P3 SHF.R.S32.HI R24, RZ, 0x1f, R31 ;  /* 0x0000001fff18b819 */ /* 0x000fe4000001141f */
[----:B------:R-:W-:-:S04]  /*3c10*/  @!P3 ISETP.GT.U32.AND P1, PT, R31, R25, PT ;  /* 0x000000191f00b20c */ /* 0x000fc80003f24070 */
[----:B------:R-:W-:Y:S02]  /*3c20*/  @!P3 ISETP.GT.U32.AND.EX P1, PT, R24, R26, PT, P1 ;  /* 0x0000001a1800b20c */ /* 0x000fe40003f24110 */
[----:B------:R-:W-:Y:S02]  /*3c30*/  CS2R R26, SRZ ;  /* 0x00000000001a7805 */ /* 0x000fe4000001ff00 */
[----:B------:R-:W-:-:S13]  /*3c40*/  @!P3 PLOP3.LUT P2, PT, P1, PT, PT, 0x8, 0x80 ;  /* 0x000000000080b81c */ /* 0x000fda0000f4e170 */
        /* <DEDUP_REMOVED lines=10> */
[----:B------:R-:W-:Y:S01]  /*3cf0*/  IMAD.MOV.U32 R32, RZ, RZ, RZ ;  /* 0x000000ffff207224 */ /* 0x000fe200078e00ff */
[----:B------:R-:W-:Y:S01]  /*3d00*/  ISETP.NE.U32.AND P1, PT, RZ, UR10, PT ;  /* 0x0000000aff007c0c */ /* 0x000fe2000bf25070 */
[----:B------:R-:W-:-:S05]  /*3d10*/  IMAD.MOV.U32 R31, RZ, RZ, RZ ;  /* 0x000000ffff1f7224 */ /* 0x000fca00078e00ff */
[----:B-1----:R-:W1:Y:S02]  /*3d20*/  MUFU.RCP R25, R25 ;  /* 0x0000001900197308 */ /* 0x002e640000001000 */
[----:B-1----:R-:W-:-:S06]  /*3d30*/  IADD3 R25, PT, PT, R25, 0xffffffe, RZ ;  /* 0x0ffffffe19197810 */ /* 0x002fcc0007ffe0ff */
[----:B------:R-:W1:Y:S02]  /*3d40*/  F2I.FTZ.U32.TRUNC.NTZ R33, R25 ;  /* 0x0000001900217305 */ /* 0x000e64000021f000 */
[----:B-1----:R-:W-:-:S05]  /*3d50*/  IADD3 R25, PT, PT, RZ, -R33, RZ ;  /* 0x80000021ff197210 */ /* 0x002fca0007ffe0ff */
[----:B------:R-:W-:-:S04]  /*3d60*/  IMAD R25, R25, UR10, RZ ;  /* 0x0000000a19197c24 */ /* 0x000fc8000f8e02ff */
[----:B------:R-:W-:-:S06]  /*3d70*/  IMAD.HI.U32 R32, R33, R25, R32 ;  /* 0x0000001921207227 */ /* 0x000fcc00078e0020 */
[----:B------:R-:W-:-:S05]  /*3d80*/  IMAD.HI.U32 R32, R32, R24, RZ ;  /* 0x0000001820207227 */ /* 0x000fca00078e00ff */
[----:B------:R-:W-:-:S05]  /*3d90*/  IADD3 R25, PT, PT, -R32, RZ, RZ ;  /* 0x000000ff20197210 */ /* 0x000fca0007ffe1ff */
[----:B------:R-:W-:-:S05]  /*3da0*/  IMAD R25, R25, UR10, R24 ;  /* 0x0000000a19197c24 */ /* 0x000fca000f8e0218 */
[----:B------:R-:W-:-:S13]  /*3db0*/  ISETP.GE.U32.AND P3, PT, R25, UR10, PT ;  /* 0x0000000a19007c0c */ /* 0x000fda000bf66070 */
[----:B------:R-:W-:Y:S01]  /*3dc0*/  @P3 VIADD R25, R25, -UR10 ;  /* 0x8000000a19193c36 */ /* 0x000fe20008000000 */
[----:B------:R-:W-:-:S04]  /*3dd0*/  @P3 IADD3 R32, PT, PT, R32, 0x1, RZ ;  /* 0x0000000120203810 */ /* 0x000fc80007ffe0ff */
[----:B------:R-:W-:-:S13]  /*3de0*/  ISETP.GE.U32.AND P2, PT, R25, UR10, PT ;  /* 0x0000000a19007c0c */ /* 0x000fda000bf46070 */
[----:B------:R-:W-:Y:S01]  /*3df0*/  @P2 VIADD R32, R32, 0x1 ;  /* 0x0000000120202836 */ /* 0x000fe20000000000 */
[----:B------:R-:W-:-:S04]  /*3e00*/  @!P1 LOP3.LUT R32, RZ, UR10, RZ, 0x33, !PT ;  /* 0x0000000aff209c12 */ /* 0x000fc8000f8e33ff */
[----:B------:R-:W-:-:S05]  /*3e10*/  IADD3 R25, PT, PT, -R32, RZ, RZ ;  /* 0x000000ff20197210 */ /* 0x000fca0007ffe1ff */
[----:B------:R-:W-:Y:S01]  /*3e20*/  IMAD R25, R25, UR10, R24 ;  /* 0x0000000a19197c24 */ /* 0x000fe2000f8e0218 */
[----:B------:R-:W-:Y:S05]  /*3e30*/  BRA `(.L_x_30) ;  /* 0x0000000000387947 */ /* 0x000fea0003800000 */
.L_x_29:
        /* <DEDUP_REMOVED lines=11> */
[----:B------:R-:W-:Y:S01]  /*3ef0*/  IMAD R33, R33, UR11, R32 ;  /* 0x0000000b21217c24 */ /* 0x000fe2000f8e0220 */
[----:B------:R-:W-:-:S04]  /*3f00*/  MOV R32, R31 ;  /* 0x0000001f00207202 */ /* 0x000fc80000000f00 */
[----:B------:R-:W-:Y:S02]  /*3f10*/  IADD3 R31, PT, PT, R33, R35, RZ ;  /* 0x00000023211f7210 */ /* 0x000fe40007ffe0ff */
.L_x_30:
[----:B------:R-:W-:Y:S05]  /*3f20*/  BSYNC.RECONVERGENT B0 ;  /* 0x0000000000007941 */ /* 0x000fea0003800200 */
.L_x_28:
[----:B------:R-:W1:Y:S01]  /*3f30*/  LDCU UR4, c[0x0][0x380] ;  /* 0x00007000ff0477ac */ /* 0x000e620008000800 */
[----:B------:R-:W-:Y:S01]  /*3f40*/  VIADD R24, R30, 0x2 ;  /* 0x000000021e187836 */ /* 0x000fe20000000000 */
[----:B------:R-:W-:-:S04]  /*3f50*/  PLOP3.LUT P2, PT, PT, PT, PT, 0x8, 0x80 ;  /* 0x000000000080781c */ /* 0x000fc80003f4e170 */
[----:B-1----:R-:W-:-:S13]  /*3f60*/  ISETP.GE.OR P3, PT, R24, UR4, P0 ;  /* 0x0000000418007c0c */ /* 0x002fda0008766670 */
[--C-:B------:R-:W-:Y:S02]  /*3f70*/  @!P3 SHF.R.U64 R25, R25, 0x3, R31.reuse ;  /* 0x000000031919b819 */ /* 0x100fe4000000121f */
[----:B------:R-:W-:Y:S02]  /*3f80*/  @!P3 SHF.R.U32.HI R31, RZ, 0x3, R31 ;  /* 0x00000003ff1fb819 */ /* 0x000fe4000001161f */
[----:B------:R-:W-:Y:S02]  /*3f90*/  @!P3 SHF.R.S32.HI R24, RZ, 0x1f, R32 ;  /* 0x0000001fff18b819 */ /* 0x000fe40000011420 */
[----:B------:R-:W-:-:S04]  /*3fa0*/  @!P3 ISETP.GT.U32.AND P1, PT, R32, R25, PT ;  /* 0x000000192000b20c */ /* 0x000fc80003f24070 */
[----:B------:R-:W-:Y:S02]  /*3fb0*/  @!P3 ISETP.GT.U32.AND.EX P1, PT, R24, R31, PT, P1 ;  /* 0x0000001f1800b20c */ /* 0x000fe40003f24110 */
[----:B------:R-:W-:Y:S02]  /*3fc0*/  CS2R R24, SRZ ;  /* 0x0000000000187805 */ /* 0x000fe4000001ff00 */
[----:B------:R-:W-:Y:S02]  /*3fd0*/  @!P3 PLOP3.LUT P2, PT, P1, PT, PT, 0x8, 0x80 ;  /* 0x000000000080b81c */ /* 0x000fe40000f4e170 */
[----:B------:R-:W-:-:S04]  /*3fe0*/  IADD3 R52, P1, PT, R22, UR6, RZ ;  /* 0x0000000616347c10 */ /* 0x000fc8000ff3e0ff */
[----:B------:R-:W-:-:S07]  /*3ff0*/  IADD3.X R53, PT, PT, R23, UR7, RZ, P1, !PT ;  /* 0x0000000717357c10 */ /* 0x000fce0008ffe4ff */
[----:B------:R1:W4:Y:S01]  /*4000*/  @P2 LDG.E.LTC128B.64 R24, desc[UR18][R22.64] ;  /* 0x0000001216182981 */ /* 0x000322000c1e1b20 */
[----:B------:R-:W-:Y:S01]  /*4010*/  BSSY.RECONVERGENT B0, `(.L_x_31) ;  /* 0x000002a000007945 */ /* 0x000fe20003800200 */
[----:B-1----:R-:W-:-:S05]  /*4020*/  IADD3 R22, P1, PT, -R2, R52, RZ ;  /* 0x0000003402167210 */ /* 0x002fca0007f3e1ff */
[----:B------:R-:W-:-:S05]  /*4030*/  IMAD.X R23, R53, 0x1, ~R3, P1 ;  /* 0x0000000135177824 */ /* 0x000fca00008e0e03 */
[----:B------:R-:W-:-:S04]  /*4040*/  LOP3.LUT R31, R23, UR11, RZ, 0xfc, !PT ;  /* 0x0000000b171f7c12 */ /* 0x000fc8000f8efcff */
[----:B------:R-:W-:-:S13]  /*4050*/  ISETP.NE.U32.AND P1, PT, R31, RZ, PT ;  /* 0x000000ff1f00720c */ /* 0x000fda0003f25070 */
[----:B------:R-:W-:Y:S05]  /*4060*/  @P1 BRA `(.L_x_32) ;  /* 0x0000000000581947 */ /* 0x000fea0003800000 */
[----:B------:R-:W1:Y:S01]  /*4070*/  I2F.U32.RP R23, UR10 ;  /* 0x0000000a00177d06 */ /* 0x000e620008209000 */
[----:B------:R-:W-:Y:S01]  /*4080*/  IMAD.MOV.U32 R32, RZ, RZ, RZ ;  /* 0x000000ffff207224 */ /* 0x000fe200078e00ff */
[----:B------:R-:W-:-:S06]  /*4090*/  ISETP.NE.U32.AND P1, PT, RZ, UR10, PT ;  /* 0x0000000aff007c0c */ /* 0x000fcc000bf25070 */
        /* <DEDUP_REMOVED lines=12> */
[----:B------:R-:W-:Y:S01]  /*4160*/  ISETP.GE.U32.AND P2, PT, R23, UR10, PT ;  /* 0x0000000a17007c0c */ /* 0x000fe2000bf46070 */
[----:B------:R-:W-:-:S12]  /*4170*/  IMAD.MOV.U32 R23, RZ, RZ, RZ ;  /* 0x000000ffff177224 */ /* 0x000fd800078e00ff */
[----:B------:R-:W-:Y:S01]  /*4180*/  @P2 VIADD R32, R32, 0x1 ;  /* 0x0000000120202836 */ /* 0x000fe20000000000 */
[----:B------:R-:W-:-:S04]  /*4190*/  @!P1 LOP3.LUT R32, RZ, UR10, RZ, 0x33, !PT ;  /* 0x0000000aff209c12 */ /* 0x000fc8000f8e33ff */
[----:B------:R-:W-:-:S05]  /*41a0*/  IADD3 R31, PT, PT, -R32, RZ, RZ ;  /* 0x000000ff201f7210 */ /* 0x000fca0007ffe1ff */
[----:B------:R-:W-:Y:S01]  /*41b0*/  IMAD R22, R31, UR10, R22 ;  /* 0x0000000a1f167c24 */ /* 0x000fe2000f8e0216 */
[----:B------:R-:W-:Y:S05]  /*41c0*/  BRA `(.L_x_33) ;  /* 0x0000000000387947 */ /* 0x000fea0003800000 */
.L_x_32:
        /* <DEDUP_REMOVED lines=14> */
.L_x_33:
[----:B------:R-:W-:Y:S05]  /*42b0*/  BSYNC.RECONVERGENT B0 ;  /* 0x0000000000007941 */ /* 0x000fea0003800200 */
.L_x_31:
        /* <DEDUP_REMOVED lines=10> */
[----:B------:R-:W-:-:S13]  /*4360*/  @!P2 PLOP3.LUT P1, PT, P0, PT, PT, 0x8, 0x80 ;  /* 0x000000000080a81c */ /* 0x000fda000072e170 */
[----:B------:R-:W-:Y:S05]  /*4370*/  @!P1 BRA `(.L_x_21) ;  /* 0x0000000000049947 */ /* 0x000fea0003800000 */
[----:B------:R1:W4:Y:S02]  /*4380*/  LDG.E.LTC128B.64 R22, desc[UR18][R52.64] ;  /* 0x0000001234167981 */ /* 0x000324000c1e1b20 */
.L_x_21:
[----:B------:R-:W-:Y:S05]  /*4390*/  BSYNC.RECONVERGENT B1 ;  /* 0x0000000000017941 */ /* 0x000fea0003800200 */
.L_x_19:
[----:B------:R-:W-:Y:S01]  /*43a0*/  BAR.SYNC.DEFER_BLOCKING 0x0 ;  /* 0x0000000000007b1d */ /* 0x000fe20000010000 */
[----:B------:R-:W-:Y:S01]  /*43b0*/  UISETP.GT.AND UP0, UPT, UR13, UR14, UPT ;  /* 0x0000000e0d00728c */ /* 0x000fe2000bf04270 */
[----:B---3--:R-:W-:-:S04]  /*43c0*/  IADD3 R20, P0, PT, R20, R45, RZ ;  /* 0x0000002d14147210 */ /* 0x008fc80007f1e0ff */
[----:B------:R-:W-:Y:S01]  /*43d0*/  BSSY.RECONVERGENT B1, `(.L_x_34) ;  /* 0x0000123000017945 */ /* 0x000fe20003800200 */
[----:B------:R-:W-:Y:S01]  /*43e0*/  IADD3.X R21, PT, PT, R21, R44, RZ, P0, !PT ;  /* 0x0000002c15157210 */ /* 0x000fe200007fe4ff */
[----:B------:R-:W-:-:S04]  /*43f0*/  DEPBAR.LE SB5, 0x2 ;  /* 0x0000d0800000791a */ /* 0x000fc80000000000 */
[----:B------:R3:W-:Y:S04]  /*4400*/  STS.128 [R43], R4 ;  /* 0x000000042b007388 */ /* 0x0007e80000000c00 */
[----:B------:R-:W-:Y:S01]  /*4410*/  STS.128 [R43+0x40], R8 ;  /* 0x000040082b007388 */ /* 0x000fe20000000c00 */
[----:B------:R-:W-:Y:S01]  /*4420*/  BAR.SYNC.DEFER_BLOCKING 0x0 ;  /* 0x0000000000007b1d */ /* 0x000fe20000010000 */
[----:B---34-:R-:W-:-:S05]  /*4430*/  IMAD.MOV.U32 R4, RZ, RZ, R28 ;  /* 0x000000ffff047224 */ /* 0x018fca00078e001c */
[----:B-1----:R-:W1:Y:S01]  /*4440*/  LDS.64 R52, [R42] ;  /* 0x000000002a347984 */ /* 0x002e620000000a00 */
[----:B------:R-:W-:-:S03]  /*4450*/  IMAD.MOV.U32 R5, RZ, RZ, R29 ;  /* 0x000000ffff057224 */ /* 0x000fc600078e001d */
[----:B------:R-:W3:Y:S04]  /*4460*/  LDS.64 R10, [R42+0x120] ;  /* 0x000120002a0a7984 */ /* 0x000ee80000000a00 */
[----:B------:R-:W2:Y:S04]  /*4470*/  LDS.64 R8, [R42+0x240] ;  /* 0x000240002a087984 */ /* 0x000ea80000000a00 */
[----:B------:R-:W2:Y:S01]  /*4480*/  LDS.64 R6, [R42+0x360] ;  /* 0x000360002a067984 */ /* 0x000ea20000000a00 */
[-C--:B-1----:R-:W-:Y:S02]  /*4490*/  DMUL R52, R52, R72.reuse ;  /* 0x0000004834347228 */ /* 0x082fe40000000000 */
[----:B---3--:R-:W-:-:S06]  /*44a0*/  DMUL R10, R10, R72 ;  /* 0x000000480a0a7228 */ /* 0x008fcc0000000000 */
[----:B------:R-:W-:Y:S01]  /*44b0*/  DFMA R52, R4, R70, R52 ;  /* 0x000000460434722b */ /* 0x000fe20000000034 */
[----:B------:R-:W-:Y:S01]  /*44c0*/  MOV R4, R26 ;  /* 0x0000001a00047202 */ /* 0x000fe20000000f00 */
[----:B------:R-:W-:Y:S01]  /*44d0*/  IMAD.MOV.U32 R5, RZ, RZ, R27 ;  /* 0x000000ffff057224 */ /* 0x000fe200078e001b */
[-C--:B--2---:R-:W-:Y:S02]  /*44e0*/  DMUL R8, R8, R72.reuse ;  /* 0x0000004808087228 */ /* 0x084fe40000000000 */
[----:B------:R-:W-:-:S03]  /*44f0*/  DMUL R6, R6, R72 ;  /* 0x0000004806067228 */ /* 0x000fc60000000000 */
[----:B------:R-:W-:Y:S01]  /*4500*/  DFMA R10, R4, R70, R10 ;  /* 0x00000046040a722b */ /* 0x000fe2000000000a */
[----:B------:R-:W-:Y:S01]  /*4510*/  MOV R4, R24 ;  /* 0x0000001800047202 */ /* 0x000fe20000000f00 */
[----:B------:R-:W-:-:S06]  /*4520*/  IMAD.MOV.U32 R5, RZ, RZ, R25 ;  /* 0x000000ffff057224 */ /* 0x000fcc00078e0019 */
[----:B------:R-:W-:Y:S01]  /*4530*/  DFMA R8, R4, R70, R8 ;  /* 0x000000460408722b */ /* 0x000fe20000000008 */
[----:B------:R-:W-:Y:S01]  /*4540*/  MOV R4, R22 ;  /* 0x0000001600047202 */ /* 0x000fe20000000f00 */
[----:B------:R-:W-:-:S06]  /*4550*/  IMAD.MOV.U32 R5, RZ, RZ, R23 ;  /* 0x000000ffff057224 */ /* 0x000fcc00078e0017 */
[----:B------:R-:W-:Y:S01]  /*4560*/  DFMA R6, R4, R70, R6 ;  /* 0x000000460406722b */ /* 0x000fe20000000006 */
[----:B------:R-:W-:Y:S01]  /*4570*/  IADD3 R4, PT, PT, R30, 0x8, RZ ;  /* 0x000000081e047810 */ /* 0x000fe20007ffe0ff */
[----:B------:R-:W-:Y:S09]  /*4580*/  BRA.U UP0, `(.L_x_35) ;  /* 0x0000000100547547 */ /* 0x000ff2000b800000 */
[----:B------:R-:W1:Y:S01]  /*4590*/  LDCU UR5, c[0x0][0x384] ;  /* 0x00007080ff0577ac */ /* 0x000e620008000800 */
[C---:B------:R-:W-:Y:S02]  /*45a0*/  VIADD R32, R30.reuse, 0x1 ;  /* 0x000000011e207836 */ /* 0x040fe40000000000 */
[----:B------:R-:W-:Y:S01]  /*45b0*/  VIADD R5, R30, 0x2 ;  /* 0x000000021e057836 */ /* 0x000fe20000000000 */
[----:B------:R-:W2:Y:S01]  /*45c0*/  LDCU.64 UR16, c[0x0][0x468] ;  /* 0x00008d00ff1077ac */ /* 0x000ea20008000a00 */
[----:B-1----:R-:W-:-:S04]  /*45d0*/  ISETP.GE.AND P3, PT, R0, UR5, PT ;  /* 0x0000000500007c0c */ /* 0x002fc8000bf66270 */
[----:B------:R-:W-:Y:S02]  /*45e0*/  ISETP.LT.AND P2, PT, R30, UR4, !P3 ;  /* 0x000000041e007c0c */ /* 0x000fe4000df41270 */
[----:B------:R-:W-:Y:S02]  /*45f0*/  ISETP.LT.AND P1, PT, R32, UR4, !P3 ;  /* 0x0000000420007c0c */ /* 0x000fe4000df21270 */
[----:B--2---:R-:W-:Y:S02]  /*4600*/  IADD3 R32, P4, PT, R48, UR16, RZ ;  /* 0x0000001030207c10 */ /* 0x004fe4000ff9e0ff */
[----:B------:R-:W-:Y:S02]  /*4610*/  ISETP.LT.AND P0, PT, R5, UR4, !P3 ;  /* 0x0000000405007c0c */ /* 0x000fe4000df01270 */
[----:B------:R-:W-:Y:S02]  /*4620*/  IADD3.X R33, PT, PT, R49, UR17, RZ, P4, !PT ;  /* 0x0000001131217c10 */ /* 0x000fe4000a7fe4ff */
[----:B------:R-:W-:-:S02]  /*4630*/  IADD3 R34, P4, PT, R32, UR16, RZ ;  /* 0x0000001020227c10 */ /* 0x000fc4000ff9e0ff */
[----:B------:R-:W-:Y:S01]  /*4640*/  ISETP.LT.AND P3, PT, R31, UR4, !P3 ;  /* 0x000000041f007c0c */ /* 0x000fe2000df61270 */
[----:B------:R-:W-:Y:S01]  /*4650*/  @P2 STG.E.64 desc[UR18][R48.64], R52 ;  /* 0x0000003430002986 */ /* 0x000fe2000c101b12 */
[----:B------:R-:W-:-:S03]  /*4660*/  IADD3.X R35, PT, PT, R33, UR17, RZ, P4, !PT ;  /* 0x0000001121237c10 */ /* 0x000fc6000a7fe4ff */
[----:B------:R-:W-:Y:S04]  /*4670*/  @P1 STG.E.64 desc[UR18][R32.64], R10 ;  /* 0x0000000a20001986 */ /* 0x000fe8000c101b12 */
[----:B------:R1:W-:Y:S02]  /*4680*/  @P0 STG.E.64 desc[UR18][R34.64], R8 ;  /* 0x0000000822000986 */ /* 0x0003e4000c101b12 */
[----:B-1----:R-:W-:-:S04]  /*4690*/  IADD3 R8, P0, PT, R34, UR16, RZ ;  /* 0x0000001022087c10 */ /* 0x002fc8000ff1e0ff */
[----:B------:R-:W-:Y:S01]  /*46a0*/  IADD3.X R9, PT, PT, R35, UR17, RZ, P0, !PT ;  /* 0x0000001123097c10 */ /* 0x000fe200087fe4ff */
[----:B------:R-:W-:Y:S08]  /*46b0*/  @!P3 BRA `(.L_x_36) ;  /* 0x0000000c00d0b947 */ /* 0x000ff00003800000 */
[----:B------:R2:W-:Y:S01]  /*46c0*/  STG.E.64 desc[UR18][R8.64], R6 ;  /* 0x0000000608007986 */ /* 0x0005e2000c101b12 */
[----:B------:R-:W-:Y:S05]  /*46d0*/  BRA `(.L_x_36) ;  /* 0x0000000c00c87947 */ /* 0x000fea0003800000 */
.L_x_35:
[----:B------:R-:W1:Y:S01]  /*46e0*/  LDCU UR4, c[0x0][0x464] ;  /* 0x00008c80ff0477ac */ /* 0x000e620008000800 */
[----:B------:R-:W-:Y:S01]  /*46f0*/  BSSY.RECONVERGENT B0, `(.L_x_37) ;  /* 0x0000030000007945 */ /* 0x000fe20003800200 */
[----:B-1----:R-:W-:-:S05]  /*4700*/  IMAD.U32 R32, RZ, RZ, UR4 ;  /* 0x00000004ff207e24 */ /* 0x002fca000f8e00ff */
[----:B------:R-:W-:-:S04]  /*4710*/  LOP3.LUT R5, R47, R32, RZ, 0xfc, !PT ;  /* 0x000000202f057212 */ /* 0x000fc800078efcff */
[----:B------:R-:W-:-:S13]  /*4720*/  ISETP.NE.U32.AND P0, PT, R5, RZ, PT ;  /* 0x000000ff0500720c */ /* 0x000fda0003f05070 */
[----:B------:R-:W-:Y:S05]  /*4730*/  @P0 BRA `(.L_x_38) ;  /* 0x0000000000600947 */ /* 0x000fea0003800000 */
[----:B------:R-:W1:Y:S01]  /*4740*/  LDCU UR4, c[0x0][0x460] ;  /* 0x00008c00ff0477ac */ /* 0x000e620008000800 */
[----:B------:R-:W-:Y:S01]  /*4750*/  IMAD.MOV.U32 R34, RZ, RZ, RZ ;  /* 0x000000ffff227224 */ /* 0x000fe200078e00ff */
[----:B------:R-:W-:Y:S02]  /*4760*/  MOV R33, RZ ;  /* 0x000000ff00217202 */ /* 0x000fe40000000f00 */
[----:B-1----:R-:W-:-:S04]  /*4770*/  MOV R5, UR4 ;  /* 0x0000000400057c02 */ /* 0x002fc80008000f00 */
[----:B------:R-:W1:Y:S01]  /*4780*/  I2F.U32.RP R31, R5 ;  /* 0x00000005001f7306 */ /* 0x000e620000209000 */
[----:B------:R-:W-:-:S07]  /*4790*/  ISETP.NE.U32.AND P0, PT, R5, RZ, PT ;  /* 0x000000ff0500720c */ /* 0x000fce0003f05070 */
[----:B-1----:R-:W1:Y:S02]  /*47a0*/  MUFU.RCP R31, R31 ;  /* 0x0000001f001f7308 */ /* 0x002e640000001000 */
[----:B-1----:R-:W-:-:S06]  /*47b0*/  VIADD R31, R31, 0xffffffe ;  /* 0x0ffffffe1f1f7836 */ /* 0x002fcc0000000000 */
[----:B------:R-:W1:Y:S02]  /*47c0*/  F2I.FTZ.U32.TRUNC.NTZ R35, R31 ;  /* 0x0000001f00237305 */ /* 0x000e64000021f000 */
[----:B-1----:R-:W-:-:S05]  /*47d0*/  IMAD R31, R35, R5, RZ ;  /* 0x00000005231f7224 */ /* 0x002fca00078e02ff */
[----:B------:R-:W-:-:S05]  /*47e0*/  IADD3 R31, PT, PT, -R31, RZ, RZ ;  /* 0x000000ff1f1f7210 */ /* 0x000fca0007ffe1ff */
[----:B------:R-:W-:-:S06]  /*47f0*/  IMAD.HI.U32 R31, R35, R31, R34 ;  /* 0x0000001f231f7227 */ /* 0x000fcc00078e0022 */
[----:B------:R-:W-:-:S05]  /*4800*/  IMAD.HI.U32 R34, R31, R50, RZ ;  /* 0x000000321f227227 */ /* 0x000fca00078e00ff */
[----:B------:R-:W-:-:S05]  /*4810*/  IADD3 R31, PT, PT, -R34, RZ, RZ ;  /* 0x000000ff221f7210 */ /* 0x000fca0007ffe1ff */
[----:B------:R-:W-:-:S05]  /*4820*/  IMAD R31, R5, R31, R50 ;  /* 0x0000001f051f7224 */ /* 0x000fca00078e0232 */
[----:B------:R-:W-:-:S13]  /*4830*/  ISETP.GE.U32.AND P2, PT, R31, R5, PT ;  /* 0x000000051f00720c */ /* 0x000fda0003f46070 */
[----:B------:R-:W-:Y:S01]  /*4840*/  @P2 IMAD.IADD R31, R31, 0x1, -R5 ;  /* 0x000000011f1f2824 */ /* 0x000fe200078e0a05 */
[----:B------:R-:W-:-:S04]  /*4850*/  @P2 IADD3 R34, PT, PT, R34, 0x1, RZ ;  /* 0x0000000122222810 */ /* 0x000fc80007ffe0ff */
[----:B------:R-:W-:-:S13]  /*4860*/  ISETP.GE.U32.AND P1, PT, R31, R5, PT ;  /* 0x000000051f00720c */ /* 0x000fda0003f26070 */
[----:B------:R-:W-:Y:S01]  /*4870*/  @P1 VIADD R34, R34, 0x1 ;  /* 0x0000000122221836 */ /* 0x000fe20000000000 */
[----:B------:R-:W-:-:S04]  /*4880*/  @!P0 LOP3.LUT R34, RZ, R5, RZ, 0x33, !PT ;  /* 0x00000005ff228212 */ /* 0x000fc800078e33ff */
[----:B------:R-:W-:-:S05]  /*4890*/  IADD3 R31, PT, PT, -R34, RZ, RZ ;  /* 0x000000ff221f7210 */ /* 0x000fca0007ffe1ff */
[----:B------:R-:W-:Y:S01]  /*48a0*/  IMAD R31, R5, R31, R50 ;  /* 0x0000001f051f7224 */ /* 0x000fe200078e0232 */
[----:B------:R-:W-:Y:S05]  /*48b0*/  BRA `(.L_x_39) ;  /* 0x00000000004c7947 */ /* 0x000fea0003800000 */
.L_x_38:
[----:B------:R-:W1:Y:S01]  /*48c0*/  LDCU.64 UR4, c[0x0][0x460] ;  /* 0x00008c00ff0477ac */ /* 0x000e620008000a00 */
[----:B------:R-:W-:Y:S01]  /*48d0*/  IMAD.MOV.U32 R32, RZ, RZ, R50 ;  /* 0x000000ffff207224 */ /* 0x000fe200078e0032 */
[----:B------:R-:W-:Y:S02]  /*48e0*/  MOV R31, R47 ;  /* 0x0000002f001f7202 */ /* 0x000fe40000000f00 */
[----:B------:R-:W-:Y:S01]  /*48f0*/  MOV R37, 0x4930 ;  /* 0x0000493000257802 */ /* 0x000fe20000000f00 */
[----:B-1----:R-:W-:Y:S01]  /*4900*/  IMAD.U32 R39, RZ, RZ, UR4 ;  /* 0x00000004ff277e24 */ /* 0x002fe2000f8e00ff */
[----:B------:R-:W-:Y:S02]  /*4910*/  MOV R38, UR5 ;  /* 0x0000000500267c02 */ /* 0x000fe40008000f00 */
[----:B-----5:R-:W-:Y:S05]  /*4920*/  CALL.REL.NOINC `($__internal_0_$__cuda_sm20_div_u64) ;  /* 0x0000005000787944 */ /* 0x020fea0003c00000 */
[----:B------:R-:W1:Y:S01]  /*4930*/  LDCU.64 UR4, c[0x0][0x460] ;  /* 0x00008c00ff0477ac */ /* 0x000e620008000a00 */
[----:B------:R-:W-:Y:S02]  /*4940*/  IADD3 R33, P0, PT, RZ, -R31, RZ ;  /* 0x8000001fff217210 */ /* 0x000fe40007f1e0ff */
[----:B------:R-:W-:Y:S02]  /*4950*/  MOV R46, R50 ;  /* 0x00000032002e7202 */ /* 0x000fe40000000f00 */
[----:B------:R-:W-:Y:S02]  /*4960*/  IADD3.X R34, PT, PT, RZ, ~R32, RZ, P0, !PT ;  /* 0x80000020ff227210 */ /* 0x000fe400007fe4ff */
[----:B-1----:R-:W-:Y:S01]  /*4970*/  MOV R5, UR4 ;  /* 0x0000000400057c02 */ /* 0x002fe20008000f00 */
[----:B------:R-:W-:-:S04]  /*4980*/  IMAD.U32 R32, RZ, RZ, UR5 ;  /* 0x00000005ff207e24 */ /* 0x000fc8000f8e00ff */
[-C--:B------:R-:W-:Y:S02]  /*4990*/  IMAD R34, R34, R5.reuse, RZ ;  /* 0x0000000522227224 */ /* 0x080fe400078e02ff */
[----:B------:R-:W-:-:S04]  /*49a0*/  IMAD.WIDE.U32 R46, R33, R5, R46 ;  /* 0x00000005212e7225 */ /* 0x000fc800078e002e */
[----:B------:R-:W-:Y:S02]  /*49b0*/  IMAD R33, R33, R32, R34 ;  /* 0x0000002021217224 */ /* 0x000fe400078e0222 */
[----:B------:R-:W-:Y:S01]  /*49c0*/  IMAD.MOV.U32 R34, RZ, RZ, R31 ;  /* 0x000000ffff227224 */ /* 0x000fe200078e001f */
[----:B------:R-:W-:Y:S02]  /*49d0*/  MOV R31, R46 ;  /* 0x0000002e001f7202 */ /* 0x000fe40000000f00 */
[----:B------:R-:W-:Y:S02]  /*49e0*/  IADD3 R33, PT, PT, R47, R33, RZ ;  /* 0x000000212f217210 */ /* 0x000fe40007ffe0ff */
.L_x_39:
[----:B------:R-:W-:Y:S05]  /*49f0*/  BSYNC.RECONVERGENT B0 ;  /* 0x0000000000007941 */ /* 0x000fea0003800200 */
.L_x_37:
[----:B------:R-:W1:Y:S01]  /*4a00*/  LDCU.64 UR4, c[0x0][0x380] ;  /* 0x00007000ff0477ac */ /* 0x000e620008000a00 */
[----:B------:R-:W-:Y:S01]  /*4a10*/  PLOP3.LUT P3, PT, PT, PT, PT, 0x8, 0x80 ;  /* 0x000000000080781c */ /* 0x000fe20003f6e170 */
[----:B------:R-:W-:Y:S01]  /*4a20*/  BSSY.RECONVERGENT B0, `(.L_x_40) ;  /* 0x000003b000007945 */ /* 0x000fe20003800200 */
[----:B-1----:R-:W-:-:S04]  /*4a30*/  ISETP.GE.AND P0, PT, R0, UR5, PT ;  /* 0x0000000500007c0c */ /* 0x002fc8000bf06270 */
[----:B------:R-:W-:Y:S01]  /*4a40*/  ISETP.GE.OR P1, PT, R30, UR4, P0 ;  /* 0x000000041e007c0c */ /* 0x000fe20008726670 */
[----:B------:R-:W1:-:S12]  /*4a50*/  LDCU.64 UR4, c[0x0][0x468] ;  /* 0x00008d00ff0477ac */ /* 0x000e580008000a00 */
[--C-:B------:R-:W-:Y:S02]  /*4a60*/  @!P1 SHF.R.U64 R31, R31, 0x3, R33.reuse ;  /* 0x000000031f1f9819 */ /* 0x100fe40000001221 */
[----:B------:R-:W-:Y:S02]  /*4a70*/  @!P1 SHF.R.U32.HI R33, RZ, 0x3, R33 ;  /* 0x00000003ff219819 */ /* 0x000fe40000011621 */
[----:B------:R-:W-:Y:S02]  /*4a80*/  @!P1 ISETP.GT.U32.AND P2, PT, R34, R31, PT ;  /* 0x0000001f2200920c */ /* 0x000fe40003f44070 */
[----:B------:R-:W-:-:S04]  /*4a90*/  @!P1 SHF.R.S32.HI R34, RZ, 0x1f, R34 ;  /* 0x0000001fff229819 */ /* 0x000fc80000011422 */
[----:B------:R-:W-:-:S04]  /*4aa0*/  @!P1 ISETP.GT.U32.AND.EX P2, PT, R34, R33, PT, P2 ;  /* 0x000000212200920c */ /* 0x000fc80003f44120 */
[----:B------:R-:W-:Y:S02]  /*4ab0*/  @!P1 PLOP3.LUT P3, PT, P2, PT, PT, 0x8, 0x80 ;  /* 0x000000000080981c */ /* 0x000fe4000176e170 */
[----:B-1----:R-:W-:-:S04]  /*4ac0*/  IADD3 R44, P1, PT, R48, UR4, RZ ;  /* 0x00000004302c7c10 */ /* 0x002fc8000ff3e0ff */
[----:B------:R-:W-:Y:S02]  /*4ad0*/  IADD3.X R45, PT, PT, R49, UR5, RZ, P1, !PT ;  /* 0x00000005312d7c10 */ /* 0x000fe40008ffe4ff */
[----:B------:R-:W-:-:S04]  /*4ae0*/  IADD3 R46, P1, PT, R44, -UR8, RZ ;  /* 0x800000082c2e7c10 */ /* 0x000fc8000ff3e0ff */
[----:B------:R-:W-:Y:S01]  /*4af0*/  IADD3.X R47, PT, PT, R45, ~UR9, RZ, P1, !PT ;  /* 0x800000092d2f7c10 */ /* 0x000fe20008ffe4ff */
[----:B------:R-:W-:Y:S02]  /*4b00*/  @P3 IMAD.MOV.U32 R34, RZ, RZ, R48 ;  /* 0x000000ffff223224 */ /* 0x000fe400078e0030 */
[----:B------:R-:W-:Y:S01]  /*4b10*/  @P3 IMAD.MOV.U32 R35, RZ, RZ, R49 ;  /* 0x000000ffff233224 */ /* 0x000fe200078e0031 */
[----:B------:R-:W-:-:S04]  /*4b20*/  LOP3.LUT R31, R47, R32, RZ, 0xfc, !PT ;  /* 0x000000202f1f7212 */ /* 0x000fc800078efcff */
[----:B------:R1:W-:Y:S01]  /*4b30*/  @P3 STG.E.64 desc[UR18][R34.64], R52 ;  /* 0x0000003422003986 */ /* 0x0003e2000c101b12 */
[----:B------:R-:W-:-:S13]  /*4b40*/  ISETP.NE.U32.AND P1, PT, R31, RZ, PT ;  /* 0x000000ff1f00720c */ /* 0x000fda0003f25070 */
[----:B------:R-:W-:Y:S05]  /*4b50*/  @P1 BRA `(.L_x_41) ;  /* 0x0000000000581947 */ /* 0x000fea0003800000 */
[----:B------:R-:W2:Y:S01]  /*4b60*/  I2F.U32.RP R31, R5 ;  /* 0x00000005001f7306 */ /* 0x000ea20000209000 */
[----:B-1----:R-:W-:Y:S01]  /*4b70*/  IMAD.MOV.U32 R34, RZ, RZ, RZ ;  /* 0x000000ffff227224 */ /* 0x002fe200078e00ff */
[----:B------:R-:W-:Y:S01]  /*4b80*/  ISETP.NE.U32.AND P1, PT, R5, RZ, PT ;  /* 0x000000ff0500720c */ /* 0x000fe20003f25070 */
[----:B------:R-:W-:-:S05]  /*4b90*/  IMAD.MOV.U32 R33, RZ, RZ, RZ ;  /* 0x000000ffff217224 */ /* 0x000fca00078e00ff */
[----:B--2---:R-:W1:Y:S02]  /*4ba0*/  MUFU.RCP R31, R31 ;  /* 0x0000001f001f7308 */ /* 0x004e640000001000 */
[----:B-1----:R-:W-:-:S06]  /*4bb0*/  IADD3 R31, PT, PT, R31, 0xffffffe, RZ ;  /* 0x0ffffffe1f1f7810 */ /* 0x002fcc0007ffe0ff */
[----:B------:R-:W1:Y:S02]  /*4bc0*/  F2I.FTZ.U32.TRUNC.NTZ R35, R31 ;  /* 0x0000001f00237305 */ /* 0x000e64000021f000 */
[----:B-1----:R-:W-:-:S05]  /*4bd0*/  IADD3 R31, PT, PT, RZ, -R35, RZ ;  /* 0x80000023ff1f7210 */ /* 0x002fca0007ffe0ff */
[----:B------:R-:W-:-:S04]  /*4be0*/  IMAD R31, R31, R5, RZ ;  /* 0x000000051f1f7224 */ /* 0x000fc800078e02ff */
        /* <DEDUP_REMOVED lines=13> */
.L_x_41:
[----:B------:R-:W2:Y:S01]  /*4cc0*/  LDCU.64 UR4, c[0x0][0x460] ;  /* 0x00008c00ff0477ac */ /* 0x000ea20008000a00 */
[----:B------:R-:W-:Y:S01]  /*4cd0*/  IMAD.MOV.U32 R32, RZ, RZ, R46 ;  /* 0x000000ffff207224 */ /* 0x000fe200078e002e */
[----:B------:R-:W-:Y:S02]  /*4ce0*/  MOV R31, R47 ;  /* 0x0000002f001f7202 */ /* 0x000fe40000000f00 */
[----:B------:R-:W-:Y:S01]  /*4cf0*/  MOV R37, 0x4d30 ;  /* 0x00004d3000257802 */ /* 0x000fe20000000f00 */
[----:B--2---:R-:W-:Y:S01]  /*4d00*/  IMAD.U32 R39, RZ, RZ, UR4 ;  /* 0x00000004ff277e24 */ /* 0x004fe2000f8e00ff */
[----:B------:R-:W-:Y:S02]  /*4d10*/  MOV R38, UR5 ;  /* 0x0000000500267c02 */ /* 0x000fe40008000f00 */
[----:B-1---5:R-:W-:Y:S05]  /*4d20*/  CALL.REL.NOINC `($__internal_0_$__cuda_sm20_div_u64) ;  /* 0x0000004c00787944 */ /* 0x022fea0003c00000 */
[----:B------:R-:W1:Y:S01]  /*4d30*/  LDCU.64 UR4, c[0x0][0x460] ;  /* 0x00008c00ff0477ac */ /* 0x000e620008000a00 */
[----:B------:R-:W-:-:S04]  /*4d40*/  IADD3 R33, P1, PT, RZ, -R31, RZ ;  /* 0x8000001fff217210 */ /* 0x000fc80007f3e0ff */
[----:B------:R-:W-:Y:S02]  /*4d50*/  IADD3.X R34, PT, PT, RZ, ~R32, RZ, P1, !PT ;  /* 0x80000020ff227210 */ /* 0x000fe40000ffe4ff */
[----:B-1----:R-:W-:Y:S02]  /*4d60*/  MOV R5, UR4 ;  /* 0x0000000400057c02 */ /* 0x002fe40008000f00 */
[----:B------:R-:W-:-:S03]  /*4d70*/  MOV R32, UR5 ;  /* 0x0000000500207c02 */ /* 0x000fc60008000f00 */
[-C--:B------:R-:W-:Y:S02]  /*4d80*/  IMAD R34, R34, R5.reuse, RZ ;  /* 0x0000000522227224 */ /* 0x080fe400078e02ff */
[----:B------:R-:W-:-:S04]  /*4d90*/  IMAD.WIDE.U32 R46, R33, R5, R46 ;  /* 0x00000005212e7225 */ /* 0x000fc800078e002e */
[----:B------:R-:W-:Y:S01]  /*4da0*/  IMAD R33, R33, R32, R34 ;  /* 0x0000002021217224 */ /* 0x000fe200078e0222 */
[----:B------:R-:W-:-:S04]  /*4db0*/  MOV R34, R31 ;  /* 0x0000001f00227202 */ /* 0x000fc80000000f00 */
[----:B------:R-:W-:Y:S02]  /*4dc0*/  IADD3 R33, PT, PT, R33, R47, RZ ;  /* 0x0000002f21217210 */ /* 0x000fe40007ffe0ff */
.L_x_42:
[----:B------:R-:W-:Y:S05]  /*4dd0*/  BSYNC.RECONVERGENT B0 ;  /* 0x0000000000007941 */ /* 0x000fea0003800200 */
.L_x_40:
[----:B------:R-:W1:Y:S01]  /*4de0*/  LDCU UR4, c[0x0][0x380] ;  /* 0x00007000ff0477ac */ /* 0x000e620008000800 */
[----:B------:R-:W-:Y:S01]  /*4df0*/  VIADD R31, R30, 0x1 ;  /* 0x000000011e1f7836 */ /* 0x000fe20000000000 */
[----:B------:R-:W-:Y:S01]  /*4e00*/  PLOP3.LUT P2, PT, PT, PT, PT, 0x8, 0x80 ;  /* 0x000000000080781c */ /* 0x000fe20003f4e170 */
[----:B------:R-:W-:Y:S03]  /*4e10*/  BSSY.RECONVERGENT B0, `(.L_x_43) ;  /* 0x0000037000007945 */ /* 0x000fe60003800200 */
[----:B-1----:R-:W-:Y:S01]  /*4e20*/  ISETP.GE.OR P0, PT, R31, UR4, P0 ;  /* 0x000000041f007c0c */ /* 0x002fe20008706670 */
        /* <DEDUP_REMOVED lines=11> */
[----:B------:R1:W-:Y:S03]  /*4ee0*/  @P2 STG.E.64 desc[UR18][R44.64], R10 ;  /* 0x0000000a2c002986 */ /* 0x0003e6000c101b12 */
[----:B-1----:R-:W-:-:S04]  /*4ef0*/  LOP3.LUT R10, R51, R32, RZ, 0xfc, !PT ;  /* 0x00000020330a7212 */ /* 0x002fc800078efcff */
[----:B------:R-:W-:-:S13]  /*4f00*/  ISETP.NE.U32.AND P0, PT, R10, RZ, PT ;  /* 0x000000ff0a00720c */ /* 0x000fda0003f05070 */
[----:B------:R-:W-:Y:S05]  /*4f10*/  @P0 BRA `(.L_x_44) ;  /* 0x0000000000580947 */ /* 0x000fea0003800000 */
[----:B------:R-:W1:Y:S01]  /*4f20*/  I2F.U32.RP R10, R5 ;  /* 0x00000005000a7306 */ /* 0x000e620000209000 */
[----:B------:R-:W-:Y:S01]  /*4f30*/  IMAD.MOV.U32 R34, RZ, RZ, RZ ;  /* 0x000000ffff227224 */ /* 0x000fe200078e00ff */
[----:B------:R-:W-:Y:S01]  /*4f40*/  ISETP.NE.U32.AND P0, PT, R5, RZ, PT ;  /* 0x000000ff0500720c */ /* 0x000fe20003f05070 */
[----:B------:R-:W-:-:S05]  /*4f50*/  IMAD.MOV.U32 R11, RZ, RZ, RZ ;  /* 0x000000ffff0b7224 */ /* 0x000fca00078e00ff */
[----:B-1----:R-:W1:Y:S02]  /*4f60*/  MUFU.RCP R10, R10 ;  /* 0x0000000a000a7308 */ /* 0x002e640000001000 */
        /* <DEDUP_REMOVED lines=17> */
.L_x_44:
        /* <DEDUP_REMOVED lines=8> */
[----:B------:R-:W-:-:S04]  /*5100*/  IADD3 R10, P0, PT, RZ, -R31, RZ ;  /* 0x8000001fff0a7210 */ /* 0x000fc80007f1e0ff */
[----:B------:R-:W-:Y:S02]  /*5110*/  IADD3.X R11, PT, PT, RZ, ~R32, RZ, P0, !PT ;  /* 0x80000020ff0b7210 */ /* 0x000fe400007fe4ff */
[----:B-1----:R-:W-:Y:S02]  /*5120*/  MOV R5, UR4 ;  /* 0x0000000400057c02 */ /* 0x002fe40008000f00 */
[----:B------:R-:W-:-:S03]  /*5130*/  MOV R32, UR5 ;  /* 0x0000000500207c02 */ /* 0x000fc60008000f00 */
[-C--:B------:R-:W-:Y:S02]  /*5140*/  IMAD R11, R11, R5.reuse, RZ ;  /* 0x000000050b0b7224 */ /* 0x080fe400078e02ff */
[----:B------:R-:W-:-:S04]  /*5150*/  IMAD.WIDE.U32 R50, R10, R5, R50 ;  /* 0x000000050a327225 */ /* 0x000fc800078e0032 */
[----:B------:R-:W-:-:S05]  /*5160*/  IMAD R11, R10, R32, R11 ;  /* 0x000000200a0b7224 */ /* 0x000fca00078e020b */
[----:B------:R-:W-:Y:S02]  /*5170*/  IADD3 R11, PT, PT, R11, R51, RZ ;  /* 0x000000330b0b7210 */ /* 0x000fe40007ffe0ff */
.L_x_45:
[----:B------:R-:W-:Y:S05]  /*5180*/  BSYNC.RECONVERGENT B0 ;  /* 0x0000000000007941 */ /* 0x000fea0003800200 */
.L_x_43:
[----:B------:R-:W1:Y:S01]  /*5190*/  LDCU.64 UR4, c[0x0][0x380] ;  /* 0x00007000ff0477ac */ /* 0x000e620008000a00 */
[----:B------:R-:W-:Y:S01]  /*51a0*/  VIADD R10, R30, 0x2 ;  /* 0x000000021e0a7836 */ /* 0x000fe20000000000 */
        /* <DEDUP_REMOVED lines=16> */
[----:B------:R-:W-:-:S04]  /*52b0*/  LOP3.LUT R32, R45, R32, RZ, 0xfc, !PT ;  /* 0x000000202d207212 */ /* 0x000fc800078efcff */
[----:B------:R-:W-:-:S13]  /*52c0*/  ISETP.NE.U32.AND P0, PT, R32, RZ, PT ;  /* 0x000000ff2000720c */ /* 0x000fda0003f05070 */
[----:B------:R-:W-:Y:S05]  /*52d0*/  @P0 BRA `(.L_x_47) ;  /* 0x0000000000580947 */ /* 0x000fea0003800000 */
[----:B-1----:R-:W1:Y:S01]  /*52e0*/  I2F.U32.RP R8, R5 ;  /* 0x0000000500087306 */ /* 0x002e620000209000 */
        /* <DEDUP_REMOVED lines=21> */
.L_x_47:
        /* <DEDUP_REMOVED lines=9> */
[----:B------:R-:W-:-:S05]  /*54d0*/  IADD3.X R8, PT, PT, RZ, ~R32, RZ, P0, !PT ;  /* 0x80000020ff087210 */ /* 0x000fca00007fe4ff */
[----:B-1----:R-:W-:Y:S02]  /*54e0*/  IMAD R8, R8, UR4, RZ ;  /* 0x0000000408087c24 */ /* 0x002fe4000f8e02ff */
[----:B------:R-:W-:-:S04]  /*54f0*/  IMAD.WIDE.U32 R44, R5, UR4, R44 ;  /* 0x00000004052c7c25 */ /* 0x000fc8000f8e002c */
[----:B------:R-:W-:Y:S01]  /*5500*/  IMAD R5, R5, UR5, R8 ;  /* 0x0000000505057c24 */ /* 0x000fe2000f8e0208 */
[----:B------:R-:W-:-:S04]  /*5510*/  MOV R8, R44 ;  /* 0x0000002c00087202 */ /* 0x000fc80000000f00 */
[----:B------:R-:W-:Y:S02]  /*5520*/  IADD3 R9, PT, PT, R5, R45, RZ ;  /* 0x0000002d05097210 */ /* 0x000fe40007ffe0ff */
.L_x_48:
[----:B------:R-:W-:Y:S05]  /*5530*/  BSYNC.RECONVERGENT B0 ;  /* 0x0000000000007941 */ /* 0x000fea0003800200 */
.L_x_46:
        /* <DEDUP_REMOVED lines=11> */
[----:B------:R1:W-:Y:S02]  /*55f0*/  @P2 STG.E.64 desc[UR18][R10.64], R6 ;  /* 0x000000060a002986 */ /* 0x0003e4000c101b12 */
.L_x_36:
[----:B------:R-:W-:Y:S05]  /*5600*/  BSYNC.RECONVERGENT B1 ;  /* 0x0000000000017941 */ /* 0x000fea0003800200 */
.L_x_34:
[----:B------:R-:W1:Y:S01]  /*5610*/  LDCU.64 UR16, c[0x0][0x480] ;  /* 0x00009000ff1077ac */ /* 0x000e620008000a00 */
[----:B------:R-:W-:Y:S01]  /*5620*/  BSSY.RECONVERGENT B1, `(.L_x_49) ;  /* 0x00000f5000017945 */ /* 0x000fe20003800200 */
[----:B------:R-:W-:Y:S01]  /*5630*/  UISETP.GT.AND UP0, UPT, UR13, UR14, UPT ;  /* 0x0000000e0d00728c */ /* 0x000fe2000bf04270 */
[----:B-12---:R-:W-:-:S04]  /*5640*/  IADD3 R6, P0, PT, R48, UR16, RZ ;  /* 0x0000001030067c10 */ /* 0x006fc8000ff1e0ff */
[----:B------:R-:W-:-:S04]  /*5650*/  IADD3.X R7, PT, PT, R49, UR17, RZ, P0, !PT ;  /* 0x0000001131077c10 */ /* 0x000fc800087fe4ff */
[----:B------:R-:W-:Y:S05]  /*5660*/  BRA.U !UP0, `(.L_x_50) ;  /* 0x0000000d08787547 */ /* 0x000fea000b800000 */
[----:B------:R-:W-:Y:S01]  /*5670*/  IADD3 R8, P0, PT, -R2, R20, RZ ;  /* 0x0000001402087210 */ /* 0x000fe20007f1e1ff */
[----:B------:R-:W-:Y:S04]  /*5680*/  BSSY.RECONVERGENT B0, `(.L_x_51) ;  /* 0x0000028000007945 */ /* 0x000fe80003800200 */
        /* <DEDUP_REMOVED lines=26> */
.L_x_52:
[----:B------:R-:W-:Y:S01]  /*5830*/  IMAD.MOV.U32 R32, RZ, RZ, R8 ;  /* 0x000000ffff207224 */ /* 0x000fe200078e0008 */
[----:B------:R-:W-:Y:S01]  /*5840*/  MOV R39, UR10 ;  /* 0x0000000a00277c02 */ /* 0x000fe20008000f00 */
[----:B------:R-:W-:Y:S01]  /*5850*/  IMAD.MOV.U32 R31, RZ, RZ, R9 ;  /* 0x000000ffff1f7224 */ /* 0x000fe200078e0009 */
[----:B------:R-:W-:Y:S02]  /*5860*/  MOV R38, UR11 ;  /* 0x0000000b00267c02 */ /* 0x000fe40008000f00 */
[----:B------:R-:W-:Y:S02]  /*5870*/  MOV R37, 0x5890 ;  /* 0x0000589000257802 */ /* 0x000fe40000000f00 */
[----:B-----5:R-:W-:Y:S05]  /*5880*/  CALL.REL.NOINC `($__internal_0_$__cuda_sm20_div_u64) ;  /* 0x0000004000a07944 */ /* 0x020fea0003c00000 */
[----:B------:R-:W-:-:S04]  /*5890*/  IADD3 R5, P0, PT, RZ, -R31, RZ ;  /* 0x8000001fff057210 */ /* 0x000fc80007f1e0ff */
[----:B------:R-:W-:Y:S01]  /*58a0*/  IADD3.X R10, PT, PT, RZ, ~R32, RZ, P0, !PT ;  /* 0x80000020ff0a7210 */ /* 0x000fe200007fe4ff */
[----:B------:R-:W-:-:S04]  /*58b0*/  IMAD.WIDE.U32 R8, R5, UR10, R8 ;  /* 0x0000000a05087c25 */ /* 0x000fc8000f8e0008 */
[----:B------:R-:W-:-:S04]  /*58c0*/  IMAD R10, R10, UR10, RZ ;  /* 0x0000000a0a0a7c24 */ /* 0x000fc8000f8e02ff */
[----:B------:R-:W-:Y:S01]  /*58d0*/  IMAD R10, R5, UR11, R10 ;  /* 0x0000000b050a7c24 */ /* 0x000fe2000f8e020a */
[----:B------:R-:W-:-:S04]  /*58e0*/  MOV R5, R8 ;  /* 0x0000000800057202 */ /* 0x000fc80000000f00 */
[----:B------:R-:W-:Y:S02]  /*58f0*/  IADD3 R9, PT, PT, R10, R9, RZ ;  /* 0x000000090a097210 */ /* 0x000fe40007ffe0ff */
.L_x_53:
[----:B------:R-:W-:Y:S05]  /*5900*/  BSYNC.RECONVERGENT B0 ;  /* 0x0000000000007941 */ /* 0x000fea0003800200 */
.L_x_51:
[----:B------:R-:W1:Y:S01]  /*5910*/  LDCU.64 UR4, c[0x0][0x380] ;  /* 0x00007000ff0477ac */ /* 0x000e620008000a00 */
        /* <DEDUP_REMOVED lines=9> */
[----:B------:R1:W4:Y:S01]  /*59b0*/  @P1 LDG.E.LTC128B.64 R28, desc[UR18][R20.64] ;  /* 0x00000012141c1981 */ /* 0x000322000c1e1b20 */
[----:B------:R-:W-:Y:S01]  /*59c0*/  IADD3 R8, P0, PT, R20, UR6, RZ ;  /* 0x0000000614087c10 */ /* 0x000fe2000ff1e0ff */
[----:B------:R-:W-:Y:S03]  /*59d0*/  BSSY.RECONVERGENT B0, `(.L_x_54) ;  /* 0x000002a000007945 */ /* 0x000fe60003800200 */
[----:B------:R-:W-:Y:S02]  /*59e0*/  IADD3.X R9, PT, PT, R21, UR7, RZ, P0, !PT ;  /* 0x0000000715097c10 */ /* 0x000fe400087fe4ff */
[----:B------:R-:W-:-:S05]  /*59f0*/  IADD3 R10, P0, PT, -R2, R8, RZ ;  /* 0x00000008020a7210 */ /* 0x000fca0007f1e1ff */
[----:B------:R-:W-:-:S05]  /*5a00*/  IMAD.X R11, R9, 0x1, ~R3, P0 ;  /* 0x00000001090b7824 */ /* 0x000fca00000e0e03 */
[----:B------:R-:W-:-:S04]  /*5a10*/  LOP3.LUT R5, R11, UR11, RZ, 0xfc, !PT ;  /* 0x0000000b0b057c12 */ /* 0x000fc8000f8efcff */
[----:B------:R-:W-:-:S13]  /*5a20*/  ISETP.NE.U32.AND P0, PT, R5, RZ, PT ;  /* 0x000000ff0500720c */ /* 0x000fda0003f05070 */
[----:B-1----:R-:W-:Y:S05]  /*5a30*/  @P0 BRA `(.L_x_55) ;  /* 0x0000000000580947 */ /* 0x002fea0003800000 */
        /* <DEDUP_REMOVED lines=22> */
.L_x_55:
[----:B------:R-:W-:Y:S01]  /*5ba0*/  IMAD.MOV.U32 R32, RZ, RZ, R10 ;  /* 0x000000ffff207224 */ /* 0x000fe200078e000a */
[----:B------:R-:W-:Y:S01]  /*5bb0*/  MOV R39, UR10 ;  /* 0x0000000a00277c02 */ /* 0x000fe20008000f00 */
[----:B------:R-:W-:Y:S01]  /*5bc0*/  IMAD.MOV.U32 R31, RZ, RZ, R11 ;  /* 0x000000ffff1f7224 */ /* 0x000fe200078e000b */
[----:B------:R-:W-:Y:S02]  /*5bd0*/  MOV R38, UR11 ;  /* 0x0000000b00267c02 */ /* 0x000fe40008000f00 */
[----:B------:R-:W-:Y:S02]  /*5be0*/  MOV R37, 0x5c00 ;  /* 0x00005c0000257802 */ /* 0x000fe40000000f00 */
[----:B----45:R-:W-:Y:S05]  /*5bf0*/  CALL.REL.NOINC `($__internal_0_$__cuda_sm20_div_u64) ;  /* 0x0000003c00c47944 */ /* 0x030fea0003c00000 */
[----:B------:R-:W-:-:S04]  /*5c00*/  IADD3 R5, P0, PT, RZ, -R31, RZ ;  /* 0x8000001fff057210 */ /* 0x000fc80007f1e0ff */
[----:B------:R-:W-:Y:S01]  /*5c10*/  IADD3.X R20, PT, PT, RZ, ~R32, RZ, P0, !PT ;  /* 0x80000020ff147210 */ /* 0x000fe200007fe4ff */
[----:B------:R-:W-:-:S04]  /*5c20*/  IMAD.WIDE.U32 R10, R5, UR10, R10 ;  /* 0x0000000a050a7c25 */ /* 0x000fc8000f8e000a */
[----:B------:R-:W-:-:S04]  /*5c30*/  IMAD R20, R20, UR10, RZ ;  /* 0x0000000a14147c24 */ /* 0x000fc8000f8e02ff */
[----:B------:R-:W-:Y:S01]  /*5c40*/  IMAD R20, R5, UR11, R20 ;  /* 0x0000000b05147c24 */ /* 0x000fe2000f8e0214 */
[----:B------:R-:W-:-:S04]  /*5c50*/  MOV R5, R10 ;  /* 0x0000000a00057202 */ /* 0x000fc80000000f00 */
[----:B------:R-:W-:Y:S02]  /*5c60*/  IADD3 R11, PT, PT, R20, R11, RZ ;  /* 0x0000000b140b7210 */ /* 0x000fe40007ffe0ff */
.L_x_56:
[----:B------:R-:W-:Y:S05]  /*5c70*/  BSYNC.RECONVERGENT B0 ;  /* 0x0000000000007941 */ /* 0x000fea0003800200 */
.L_x_54:
        /* <DEDUP_REMOVED lines=42> */
.L_x_58:
        /* <DEDUP_REMOVED lines=13> */
.L_x_59:
[----:B------:R-:W-:Y:S05]  /*5ff0*/  BSYNC.RECONVERGENT B0 ;  /* 0x0000000000007941 */ /* 0x000fea0003800200 */
.L_x_57:
        /* <DEDUP_REMOVED lines=42> */
.L_x_61:
        /* <DEDUP_REMOVED lines=10> */
[----:B------:R-:W-:-:S05]  /*6340*/  IMAD R10, R5, UR11, R10 ;  /* 0x0000000b050a7c24 */ /* 0x000fca000f8e020a */
[----:B------:R-:W-:Y:S02]  /*6350*/  IADD3 R3, PT, PT, R10, R3, RZ ;  /* 0x000000030a037210 */ /* 0x000fe40007ffe0ff */
.L_x_62:
[----:B------:R-:W-:Y:S05]  /*6360*/  BSYNC.RECONVERGENT B0 ;  /* 0x0000000000007941 */ /* 0x000fea0003800200 */
.L_x_60:
        /* <DEDUP_REMOVED lines=11> */
[----:B------:R-:W-:Y:S05]  /*6420*/  @!P1 BRA `(.L_x_63) ;  /* 0x0000000000509947 */ /* 0x000fea0003800000 */
[----:B------:R1:W4:Y:S01]  /*6430*/  LDG.E.LTC128B.64 R22, desc[UR18][R8.64] ;  /* 0x0000001208167981 */ /* 0x000322000c1e1b20 */
[----:B------:R-:W-:Y:S05]  /*6440*/  BRA `(.L_x_63) ;  /* 0x0000000000487947 */ /* 0x000fea0003800000 */
.L_x_50:
[----:B------:R-:W-:Y:S01]  /*6450*/  VIADD R2, R30, 0x9 ;  /* 0x000000091e027836 */ /* 0x000fe20000000000 */
[----:B------:R-:W-:Y:S01]  /*6460*/  ISETP.GE.AND P0, PT, R0, UR5, PT ;  /* 0x0000000500007c0c */ /* 0x000fe2000bf06270 */
[----:B------:R-:W-:Y:S01]  /*6470*/  VIADD R5, R30, 0xb ;  /* 0x0000000b1e057836 */ /* 0x000fe20000000000 */
[----:B------:R-:W-:Y:S02]  /*6480*/  IADD3 R10, P1, PT, R20, UR6, RZ ;  /* 0x00000006140a7c10 */ /* 0x000fe4000ff3e0ff */
[----:B------:R-:W-:Y:S01]  /*6490*/  ISETP.LT.AND P3, PT, R2, UR4, !P0 ;  /* 0x0000000402007c0c */ /* 0x000fe2000c761270 */
[----:B------:R-:W-:Y:S01]  /*64a0*/  VIADD R2, R30, 0xa ;  /* 0x0000000a1e027836 */ /* 0x000fe20000000000 */
[----:B------:R-:W-:Y:S02]  /*64b0*/  IADD3.X R11, PT, PT, R21, UR7, RZ, P1, !PT ;  /* 0x00000007150b7c10 */ /* 0x000fe40008ffe4ff */
[----:B------:R-:W-:Y:S02]  /*64c0*/  ISETP.LT.AND P4, PT, R4, UR4, !P0 ;  /* 0x0000000404007c0c */ /* 0x000fe4000c781270 */
[----:B------:R-:W-:-:S02]  /*64d0*/  IADD3 R8, P1, PT, R10, UR6, RZ ;  /* 0x000000060a087c10 */ /* 0x000fc4000ff3e0ff */
[----:B------:R-:W-:Y:S02]  /*64e0*/  ISETP.LT.AND P2, PT, R2, UR4, !P0 ;  /* 0x0000000402007c0c */ /* 0x000fe4000c741270 */
[----:B------:R-:W-:Y:S02]  /*64f0*/  ISETP.LT.AND P0, PT, R5, UR4, !P0 ;  /* 0x0000000405007c0c */ /* 0x000fe4000c701270 */
[----:B------:R-:W-:Y:S01]  /*6500*/  IADD3.X R9, PT, PT, R11, UR7, RZ, P1, !PT ;  /* 0x000000070b097c10 */ /* 0x000fe20008ffe4ff */
[----:B------:R2:W4:Y:S01]  /*6510*/  @P3 LDG.E.LTC128B.64 R26, desc[UR18][R10.64] ;  /* 0x000000120a1a3981 */ /* 0x000522000c1e1b20 */
[----:B------:R-:W-:-:S03]  /*6520*/  IADD3 R32, P1, PT, R8, UR6, RZ ;  /* 0x0000000608207c10 */ /* 0x000fc6000ff3e0ff */
[----:B------:R2:W4:Y:S01]  /*6530*/  @P4 LDG.E.LTC128B.64 R28, desc[UR18][R20.64] ;  /* 0x00000012141c4981 */ /* 0x000522000c1e1b20 */
[----:B------:R-:W-:-:S03]  /*6540*/  IADD3.X R33, PT, PT, R9, UR7, RZ, P1, !PT ;  /* 0x0000000709217c10 */ /* 0x000fc60008ffe4ff */
[----:B------:R2:W4:Y:S04]  /*6550*/  @P2 LDG.E.LTC128B.64 R24, desc[UR18][R8.64] ;  /* 0x0000001208182981 */ /* 0x000528000c1e1b20 */
[----:B------:R2:W4:Y:S02]  /*6560*/  @P0 LDG.E.LTC128B.64 R22, desc[UR18][R32.64] ;  /* 0x0000001220160981 */ /* 0x000524000c1e1b20 */
.L_x_63:
[----:B------:R-:W-:Y:S05]  /*6570*/  BSYNC.RECONVERGENT B1 ;  /* 0x0000000000017941 */ /* 0x000fea0003800200 */
.L_x_49:
[----:B------:R-:W-:Y:S01]  /*6580*/  BAR.SYNC.DEFER_BLOCKING 0x0 ;  /* 0x0000000000007b1d */ /* 0x000fe20000010000 */
[----:B------:R-:W-:-:S05]  /*6590*/  UISETP.GT.AND UP0, UPT, UR13, UR14, UPT ;  /* 0x0000000e0d00728c */ /* 0x000fca000bf04270 */
[----:B-----5:R-:W-:Y:S04]  /*65a0*/  STS.128 [R43], R16 ;  /* 0x000000102b007388 */ /* 0x020fe80000000c00 */
[----:B------:R-:W-:Y:S01]  /*65b0*/  STS.128 [R43+0x40], R12 ;  /* 0x0000400c2b007388 */ /* 0x000fe20000000c00 */
[----:B------:R-:W-:Y:S06]  /*65c0*/  BAR.SYNC.DEFER_BLOCKING 0x0 ;  /* 0x0000000000007b1d */ /* 0x000fec0000010000 */
[----:B------:R-:W3:Y:S04]  /*65d0*/  LDS.64 R2, [R42] ;  /* 0x000000002a027984 */ /* 0x000ee80000000a00 */
[----:B-12---:R-:W1:Y:S04]  /*65e0*/  LDS.64 R8, [R42+0x120] ;  /* 0x000120002a087984 */ /* 0x006e680000000a00 */
[----:B------:R-:W2:Y:S04]  /*65f0*/  LDS.64 R10, [R42+0x240] ;  /* 0x000240002a0a7984 */ /* 0x000ea80000000a00 */
[----:B------:R-:W2:Y:S01]  /*6600*/  LDS.64 R42, [R42+0x360] ;  /* 0x000360002a2a7984 */ /* 0x000ea20000000a00 */
[----:B---3--:R-:W-:-:S02]  /*6610*/  DMUL R2, R2, R72 ;  /* 0x0000004802027228 */ /* 0x008fc40000000000 */
[-C--:B-1----:R-:W-:Y:S02]  /*6620*/  DMUL R8, R8, R72.reuse ;  /* 0x0000004808087228 */ /* 0x082fe40000000000 */
[----:B--2---:R-:W-:-:S04]  /*6630*/  DMUL R10, R10, R72 ;  /* 0x000000480a0a7228 */ /* 0x004fc80000000000 */
[----:B----4-:R-:W-:Y:S02]  /*6640*/  DFMA R2, R28, R70, R2 ;  /* 0x000000461c02722b */ /* 0x010fe40000000002 */
[----:B------:R-:W-:Y:S02]  /*6650*/  DMUL R72, R42, R72 ;  /* 0x000000482a487228 */ /* 0x000fe40000000000 */
[-C--:B------:R-:W-:Y:S02]  /*6660*/  DFMA R8, R26, R70.reuse, R8 ;  /* 0x000000461a08722b */ /* 0x080fe40000000008 */
[----:B------:R-:W-:-:S04]  /*6670*/  DFMA R10, R24, R70, R10 ;  /* 0x00000046180a722b */ /* 0x000fc8000000000a */
[----:B------:R-:W-:Y:S01]  /*6680*/  DFMA R70, R22, R70, R72 ;  /* 0x000000461646722b */ /* 0x000fe20000000048 */
[----:B------:R-:W-:Y:S10]  /*6690*/  BRA.U UP0, `(.L_x_64) ;  /* 0x0000000100507547 */ /* 0x000ff4000b800000 */
[----:B------:R-:W1:Y:S01]  /*66a0*/  LDCU.64 UR6, c[0x0][0x468] ;  /* 0x00008d00ff0677ac */ /* 0x000e620008000a00 */
[----:B------:R-:W-:Y:S01]  /*66b0*/  ISETP.GE.AND P3, PT, R0, UR5, PT ;  /* 0x0000000500007c0c */ /* 0x000fe2000bf66270 */
[C---:B------:R-:W-:Y:S02]  /*66c0*/  VIADD R0, R30.reuse, 0x9 ;  /* 0x000000091e007836 */ /* 0x040fe40000000000 */
[----:B------:R-:W-:Y:S01]  /*66d0*/  VIADD R30, R30, 0xa ;  /* 0x0000000a1e1e7836 */ /* 0x000fe20000000000 */
[----:B------:R-:W-:Y:S02]  /*66e0*/  ISETP.LT.AND P2, PT, R4, UR4, !P3 ;  /* 0x0000000404007c0c */ /* 0x000fe4000df41270 */
[----:B------:R-:W-:Y:S02]  /*66f0*/  ISETP.LT.AND P1, PT, R0, UR4, !P3 ;  /* 0x0000000400007c0c */ /* 0x000fe4000df21270 */
[----:B------:R-:W-:Y:S02]  /*6700*/  ISETP.LT.AND P0, PT, R30, UR4, !P3 ;  /* 0x000000041e007c0c */ /* 0x000fe4000df01270 */
[----:B------:R-:W-:-:S02]  /*6710*/  ISETP.LT.AND P3, PT, R5, UR4, !P3 ;  /* 0x0000000405007c0c */ /* 0x000fc4000df61270 */
[----:B-1----:R-:W-:-:S05]  /*6720*/  IADD3 R12, P4, PT, R6, UR6, RZ ;  /* 0x00000006060c7c10 */ /* 0x002fca000ff9e0ff */
[----:B------:R1:W-:Y:S01]  /*6730*/  @P2 STG.E.64 desc[UR18][R6.64], R2 ;  /* 0x0000000206002986 */ /* 0x0003e2000c101b12 */
[----:B------:R-:W-:Y:S02]  /*6740*/  IADD3.X R13, PT, PT, R7, UR7, RZ, P4, !PT ;  /* 0x00000007070d7c10 */ /* 0x000fe4000a7fe4ff */
[----:B------:R-:W-:-:S03]  /*6750*/  IADD3 R14, P4, PT, R12, UR6, RZ ;  /* 0x000000060c0e7c10 */ /* 0x000fc6000ff9e0ff */
[----:B------:R2:W-:Y:S01]  /*6760*/  @P1 STG.E.64 desc[UR18][R12.64], R8 ;  /* 0x000000080c001986 */ /* 0x0005e2000c101b12 */
[----:B------:R-:W-:-:S05]  /*6770*/  IADD3.X R15, PT, PT, R13, UR7, RZ, P4, !PT ;  /* 0x000000070d0f7c10 */ /* 0x000fca000a7fe4ff */
[----:B------:R2:W-:Y:S01]  /*6780*/  @P0 STG.E.64 desc[UR18][R14.64], R10 ;  /* 0x0000000a0e000986 */ /* 0x0005e2000c101b12 */
[----:B-1----:R-:W-:-:S04]  /*6790*/  IADD3 R2, P0, PT, R14, UR6, RZ ;  /* 0x000000060e027c10 */ /* 0x002fc8000ff1e0ff */
[----:B------:R-:W-:Y:S01]  /*67a0*/  IADD3.X R3, PT, PT, R15, UR7, RZ, P0, !PT ;  /* 0x000000070f037c10 */ /* 0x000fe200087fe4ff */
[----:B------:R-:W-:Y:S08]  /*67b0*/  @!P3 BRA `(.L_x_65) ;  /* 0x00000030007cb947 */ /* 0x000ff00003800000 */
[----:B------:R1:W-:Y:S01]  /*67c0*/  STG.E.64 desc[UR18][R2.64], R70 ;  /* 0x0000004602007986 */ /* 0x0003e2000c101b12 */
[----:B------:R-:W-:Y:S05]  /*67d0*/  BRA `(.L_x_65) ;  /* 0x0000003000747947 */ /* 0x000fea0003800000 */
.L_x_64:
[----:B------:R-:W1:Y:S01]  /*67e0*/  LDCU UR4, c[0x0][0x464] ;  /* 0x00008c80ff0477ac */ /* 0x000e620008000800 */
[----:B------:R-:W-:Y:S01]  /*67f0*/  IADD3 R12, P0, PT, R6, -UR8, RZ ;  /* 0x80000008060c7c10 */ /* 0x000fe2000ff1e0ff */
[----:B------:R-:W-:Y:S03]  /*6800*/  BSSY.RECONVERGENT B0, `(.L_x_66) ;  /* 0x000002f000007945 */ /* 0x000fe60003800200 */
[----:B------:R-:W-:Y:S01]  /*6810*/  IADD3.X R13, PT, PT, R7, ~UR9, RZ, P0, !PT ;  /* 0x80000009070d7c10 */ /* 0x000fe200087fe4ff */
        /* <DEDUP_REMOVED lines=28> */
.L_x_67:
[----:B------:R-:W1:Y:S01]  /*69e0*/  LDCU.64 UR4, c[0x0][0x460] ;  /* 0x00008c00ff0477ac */ /* 0x000e620008000a00 */
[----:B------:R-:W-:Y:S01]  /*69f0*/  IMAD.MOV.U32 R32, RZ, RZ, R12 ;  /* 0x000000ffff207224 */ /* 0x000fe200078e000c */
[----:B------:R-:W-:Y:S02]  /*6a00*/  MOV R31, R13 ;  /* 0x0000000d001f7202 */ /* 0x000fe40000000f00 */
[----:B------:R-:W-:Y:S01]  /*6a10*/  MOV R37, 0x6a50 ;  /* 0x00006a5000257802 */ /* 0x000fe20000000f00 */
[----:B-1----:R-:W-:Y:S01]  /*6a20*/  IMAD.U32 R39, RZ, RZ, UR4 ;  /* 0x00000004ff277e24 */ /* 0x002fe2000f8e00ff */
[----:B------:R-:W-:Y:S02]  /*6a30*/  MOV R38, UR5 ;  /* 0x0000000500267c02 */ /* 0x000fe40008000f00 */
[----:B------:R-:W-:Y:S05]  /*6a40*/  CALL.REL.NOINC `($__internal_0_$__cuda_sm20_div_u64) ;  /* 0x0000003000307944 */ /* 0x000fea0003c00000 */
        /* <DEDUP_REMOVED lines=10> */
.L_x_68:
[----:B------:R-:W-:Y:S05]  /*6af0*/  BSYNC.RECONVERGENT B0 ;  /* 0x0000000000007941 */ /* 0x000fea0003800200 */
.L_x_66:
        /* <DEDUP_REMOVED lines=42> */
.L_x_70:
        /* <DEDUP_REMOVED lines=16> */
.L_x_71:
[----:B------:R-:W-:Y:S05]  /*6ea0*/  BSYNC.RECONVERGENT B0 ;  /* 0x0000000000007941 */ /* 0x000fea0003800200 */
.L_x_69:
        /* <DEDUP_REMOVED lines=43> */
.L_x_73:
        /* <DEDUP_REMOVED lines=16> */
.L_x_74:
[----:B------:R-:W-:Y:S05]  /*7260*/  BSYNC.RECONVERGENT B0 ;  /* 0x0000000000007941 */ /* 0x000fea0003800200 */
.L_x_72:
        /* <DEDUP_REMOVED lines=21> */
[----:B------:R-:W2:Y:S01]  /*73c0*/  I2F.U32.RP R8, R14 ;  /* 0x0000000e00087306 */ /* 0x000ea20000209000 */
[----:B------:R-:W-:Y:S01]  /*73d0*/  ISETP.NE.U32.AND P0, PT, R14, RZ, PT ;  /* 0x000000ff0e00720c */ /* 0x000fe20003f05070 */
[----:B-1----:R-:W-:-:S06]  /*73e0*/  IMAD.MOV.U32 R3, RZ, RZ, RZ ;  /* 0x000000ffff037224 */ /* 0x002fcc00078e00ff */
[----:B--2---:R-:W1:Y:S02]  /*73f0*/  MUFU.RCP R8, R8 ;  /* 0x0000000800087308 */ /* 0x004e640000001000 */
[----:B-1----:R-:W-:-:S06]  /*7400*/  IADD3 R8, PT, PT, R8, 0xffffffe, RZ ;  /* 0x0ffffffe08087810 */ /* 0x002fcc0007ffe0ff */
[----:B------:R-:W1:Y:S02]  /*7410*/  F2I.FTZ.U32.TRUNC.NTZ R9, R8 ;  /* 0x0000000800097305 */ /* 0x000e64000021f000 */
[----:B-1----:R-:W-:Y:S01]  /*7420*/  IADD3 R2, PT, PT, RZ, -R9, RZ ;  /* 0x80000009ff027210 */ /* 0x002fe20007ffe0ff */
[----:B------:R-:W-:-:S04]  /*7430*/  IMAD.MOV.U32 R8, RZ, RZ, RZ ;  /* 0x000000ffff087224 */ /* 0x000fc800078e00ff */
        /* <DEDUP_REMOVED lines=14> */
.L_x_76:
[----:B------:R-:W2:Y:S01]  /*7520*/  LDCU.64 UR4, c[0x0][0x460] ;  /* 0x00008c00ff0477ac */ /* 0x000ea20008000a00 */
[----:B------:R-:W-:Y:S01]  /*7530*/  IMAD.MOV.U32 R32, RZ, RZ, R6 ;  /* 0x000000ffff207224 */ /* 0x000fe200078e0006 */
[----:B------:R-:W-:Y:S02]  /*7540*/  MOV R31, R7 ;  /* 0x00000007001f7202 */ /* 0x000fe40000000f00 */
[----:B------:R-:W-:Y:S01]  /*7550*/  MOV R37, 0x7590 ;  /* 0x0000759000257802 */ /* 0x000fe20000000f00 */
[----:B--2---:R-:W-:Y:S01]  /*7560*/  IMAD.U32 R39, RZ, RZ, UR4 ;  /* 0x00000004ff277e24 */ /* 0x004fe2000f8e00ff */
[----:B------:R-:W-:Y:S02]  /*7570*/  MOV R38, UR5 ;  /* 0x0000000500267c02 */ /* 0x000fe40008000f00 */
[----:B-1----:R-:W-:Y:S05]  /*7580*/  CALL.REL.NOINC `($__internal_0_$__cuda_sm20_div_u64) ;  /* 0x0000002400607944 */ /* 0x002fea0003c00000 */
        /* <DEDUP_REMOVED lines=8> */
.L_x_77:
[----:B------:R-:W-:Y:S05]  /*7610*/  BSYNC.RECONVERGENT B0 ;  /* 0x0000000000007941 */ /* 0x000fea0003800200 */
.L_x_75:
        /* <DEDUP_REMOVED lines=12> */
[----:B------:R3:W-:Y:S01]  /*76e0*/  STG.E.64 desc[UR18][R4.64], R70 ;  /* 0x0000004604007986 */ /* 0x0007e2000c101b12 */
[----:B------:R-:W-:Y:S05]  /*76f0*/  BRA `(.L_x_65) ;  /* 0x0000002000ac7947 */ /* 0x000fea0003800000 */
.L_x_18:
[----:B------:R-:W-:Y:S01]  /*7700*/  BAR.SYNC.DEFER_BLOCKING 0x0 ;  /* 0x0000000000007b1d */ /* 0x000fe20000010000 */
[----:B------:R-:W-:-:S05]  /*7710*/  UISETP.GT.AND UP0, UPT, UR13, UR14, UPT ;  /* 0x0000000e0d00728c */ /* 0x000fca000bf04270 */
[----:B------:R-:W-:Y:S01]  /*7720*/  BSSY.RECONVERGENT B1, `(.L_x_78) ;  /* 0x0000115000017945 */ /* 0x000fe20003800200 */
[----:B------:R-:W-:-:S04]  /*7730*/  DEPBAR.LE SB5, 0x2 ;  /* 0x0000d0800000791a */ /* 0x000fc80000000000 */
[----:B------:R-:W-:Y:S04]  /*7740*/  STS.128 [R43], R4 ;  /* 0x000000042b007388 */ /* 0x000fe80000000c00 */
[----:B------:R-:W-:Y:S01]  /*7750*/  STS.128 [R43+0x40], R8 ;  /* 0x000040082b007388 */ /* 0x000fe20000000c00 */
[----:B------:R-:W-:Y:S06]  /*7760*/  BAR.SYNC.DEFER_BLOCKING 0x0 ;  /* 0x0000000000007b1d */ /* 0x000fec0000010000 */
[----:B------:R-:W4:Y:S04]  /*7770*/  LDS.64 R8, [R42] ;  /* 0x000000002a087984 */ /* 0x000f280000000a00 */
[----:B------:R-:W2:Y:S04]  /*7780*/  LDS.64 R6, [R42+0x120] ;  /* 0x000120002a067984 */ /* 0x000ea80000000a00 */
[----:B------:R-:W3:Y:S04]  /*7790*/  LDS.64 R4, [R42+0x240] ;  /* 0x000240002a047984 */ /* 0x000ee80000000a00 */
[----:B------:R-:W1:Y:S01]  /*77a0*/  LDS.64 R2, [R42+0x360] ;  /* 0x000360002a027984 */ /* 0x000e620000000a00 */
[----:B----4-:R-:W-:-:S02]  /*77b0*/  DMUL R8, R8, R72 ;  /* 0x0000004808087228 */ /* 0x010fc40000000000 */
[-C--:B--2---:R-:W-:Y:S02]  /*77c0*/  DMUL R6, R6, R72.reuse ;  /* 0x0000004806067228 */ /* 0x084fe40000000000 */
[-C--:B---3--:R-:W-:Y:S02]  /*77d0*/  DMUL R4, R4, R72.reuse ;  /* 0x0000004804047228 */ /* 0x088fe40000000000 */
[----:B-1----:R-:W-:Y:S01]  /*77e0*/  DMUL R2, R2, R72 ;  /* 0x0000004802027228 */ /* 0x002fe20000000000 */
[----:B------:R-:W-:Y:S10]  /*77f0*/  BRA.U UP0, `(.L_x_79) ;  /* 0x0000000100607547 */ /* 0x000ff4000b800000 */
[----:B------:R-:W1:Y:S01]  /*7800*/  LDCU.64 UR6, c[0x0][0x380] ;  /* 0x00007000ff0677ac */ /* 0x000e620008000a00 */
        /* <DEDUP_REMOVED lines=9> */
[----:B------:R-:W-:-:S03]  /*78a0*/  IADD3 R10, P2, PT, R20, UR4, RZ ;  /* 0x00000004140a7c10 */ /* 0x000fc6000ff5e0ff */
[----:B------:R-:W-:Y:S01]  /*78b0*/  @P3 IMAD.MOV.U32 R24, RZ, RZ, R48 ;  /* 0x000000ffff183224 */ /* 0x000fe200078e0030 */
[----:B------:R-:W-:Y:S01]  /*78c0*/  IADD3.X R11, PT, PT, R21, UR5, RZ, P2, !PT ;  /* 0x00000005150b7c10 */ /* 0x000fe200097fe4ff */
[----:B------:R-:W-:-:S05]  /*78d0*/  @P3 IMAD.MOV.U32 R25, RZ, RZ, R49 ;  /* 0x000000ffff193224 */ /* 0x000fca00078e0031 */
[----:B------:R-:W-:Y:S04]  /*78e0*/  @P3 STG.E.64 desc[UR18][R24.64], R8 ;  /* 0x0000000818003986 */ /* 0x000fe8000c101b12 */
[----:B------:R-:W-:Y:S04]  /*78f0*/  @P1 STG.E.64 desc[UR18][R20.64], R6 ;  /* 0x0000000614001986 */ /* 0x000fe8000c101b12 */
[----:B------:R1:W-:Y:S02]  /*7900*/  @P0 STG.E.64 desc[UR18][R10.64], R4 ;  /* 0x000000040a000986 */ /* 0x0003e4000c101b12 */
[----:B-1----:R-:W-:-:S05]  /*7910*/  VIADD R4, R30, 0x3 ;  /* 0x000000031e047836 */ /* 0x002fca0000000000 */
[----:B------:R-:W-:Y:S02]  /*7920*/  ISETP.LT.AND P4, PT, R4, UR6, !P4 ;  /* 0x0000000604007c0c */ /* 0x000fe4000e781270 */
[----:B------:R-:W-:-:S04]  /*7930*/  IADD3 R4, P0, PT, R10, UR4, RZ ;  /* 0x000000040a047c10 */ /* 0x000fc8000ff1e0ff */
[----:B------:R-:W-:-:S07]  /*7940*/  IADD3.X R5, PT, PT, R11, UR5, RZ, P0, !PT ;  /* 0x000000050b057c10 */ /* 0x000fce00087fe4ff */
[----:B------:R-:W-:Y:S05]  /*7950*/  @!P4 BRA `(.L_x_80) ;  /* 0x0000000c00c4c947 */ /* 0x000fea0003800000 */
[----:B------:R2:W-:Y:S01]  /*7960*/  STG.E.64 desc[UR18][R4.64], R2 ;  /* 0x0000000204007986 */ /* 0x0005e2000c101b12 */
[----:B------:R-:W-:Y:S05]  /*7970*/  BRA `(.L_x_80) ;  /* 0x0000000c00bc7947 */ /* 0x000fea0003800000 */
.L_x_79:
[----:B------:R-:W-:Y:S01]  /*7980*/  LOP3.LUT R10, R47, R22, RZ, 0xfc, !PT ;  /* 0x000000162f0a7212 */ /* 0x000fe200078efcff */
[----:B------:R-:W-:Y:S03]  /*7990*/  BSSY.RECONVERGENT B0, `(.L_x_81) ;  /* 0x000002c000007945 */ /* 0x000fe60003800200 */
[----:B------:R-:W-:-:S13]  /*79a0*/  ISETP.NE.U32.AND P0, PT, R10, RZ, PT ;  /* 0x000000ff0a00720c */ /* 0x000fda0003f05070 */
[----:B------:R-:W-:Y:S05]  /*79b0*/  @P0 BRA `(.L_x_82) ;  /* 0x0000000000540947 */ /* 0x000fea0003800000 */
[----:B------:R-:W1:Y:S01]  /*79c0*/  I2F.U32.RP R10, R23 ;  /* 0x00000017000a7306 */ /* 0x000e620000209000 */
[----:B------:R-:W-:Y:S02]  /*79d0*/  MOV R20, RZ ;  /* 0x000000ff00147202 */ /* 0x000fe40000000f00 */
[----:B------:R-:W-:-:S05]  /*79e0*/  ISETP.NE.U32.AND P0, PT, R23, RZ, PT ;  /* 0x000000ff1700720c */ /* 0x000fca0003f05070 */
[----:B-1----:R-:W1:Y:S02]  /*79f0*/  MUFU.RCP R10, R10 ;  /* 0x0000000a000a7308 */ /* 0x002e640000001000 */
[----:B-1----:R-:W-:-:S06]  /*7a00*/  IADD3 R10, PT, PT, R10, 0xffffffe, RZ ;  /* 0x0ffffffe0a0a7810 */ /* 0x002fcc0007ffe0ff */
[----:B------:R-:W1:Y:S02]  /*7a10*/  F2I.FTZ.U32.TRUNC.NTZ R21, R10 ;  /* 0x0000000a00157305 */ /* 0x000e64000021f000 */
[----:B-1----:R-:W-:-:S04]  /*7a20*/  IMAD.MOV R10, RZ, RZ, -R21 ;  /* 0x000000ffff0a7224 */ /* 0x002fc800078e0a15 */
[----:B------:R-:W-:-:S04]  /*7a30*/  IMAD R10, R10, R23, RZ ;  /* 0x000000170a0a7224 */ /* 0x000fc800078e02ff */
[----:B------:R-:W-:-:S06]  /*7a40*/  IMAD.HI.U32 R11, R21, R10, R20 ;  /* 0x0000000a150b7227 */ /* 0x000fcc00078e0014 */
[----:B------:R-:W-:-:S04]  /*7a50*/  IMAD.HI.U32 R11, R11, R50, RZ ;  /* 0x000000320b0b7227 */ /* 0x000fc800078e00ff */
[----:B------:R-:W-:-:S04]  /*7a60*/  IMAD.MOV R10, RZ, RZ, -R11 ;  /* 0x000000ffff0a7224 */ /* 0x000fc800078e0a0b */
[----:B------:R-:W-:-:S05]  /*7a70*/  IMAD R10, R23, R10, R50 ;  /* 0x0000000a170a7224 */ /* 0x000fca00078e0232 */
[----:B------:R-:W-:-:S13]  /*7a80*/  ISETP.GE.U32.AND P2, PT, R10, R23, PT ;  /* 0x000000170a00720c */ /* 0x000fda0003f46070 */
[----:B------:R-:W-:Y:S01]  /*7a90*/  @P2 IADD3 R10, PT, PT, R10, -R23, RZ ;  /* 0x800000170a0a2210 */ /* 0x000fe20007ffe0ff */
[----:B------:R-:W-:-:S03]  /*7aa0*/  @P2 VIADD R11, R11, 0x1 ;  /* 0x000000010b0b2836 */ /* 0x000fc60000000000 */
[----:B------:R-:W-:-:S13]  /*7ab0*/  ISETP.GE.U32.AND P1, PT, R10, R23, PT ;  /* 0x000000170a00720c */ /* 0x000fda0003f26070 */
[----:B------:R-:W-:Y:S02]  /*7ac0*/  @P1 IADD3 R11, PT, PT, R11, 0x1, RZ ;  /* 0x000000010b0b1810 */ /* 0x000fe40007ffe0ff */
[----:B------:R-:W-:-:S04]  /*7ad0*/  @!P0 LOP3.LUT R11, RZ, R23, RZ, 0x33, !PT ;  /* 0x00000017ff0b8212 */ /* 0x000fc800078e33ff */
[----:B------:R-:W-:-:S05]  /*7ae0*/  IADD3 R10, PT, PT, -R11, RZ, RZ ;  /* 0x000000ff0b0a7210 */ /* 0x000fca0007ffe1ff */
[----:B------:R-:W-:Y:S01]  /*7af0*/  IMAD R50, R23, R10, R50 ;  /* 0x0000000a17327224 */ /* 0x000fe200078e0232 */
[----:B------:R-:W-:Y:S05]  /*7b00*/  BRA `(.L_x_83) ;  /* 0x0000000000507947 */ /* 0x000fea0003800000 */
.L_x_82:
        /* <DEDUP_REMOVED lines=8> */
[----:B------:R-:W-:Y:S01]  /*7b90*/  IADD3 R10, P0, PT, RZ, -R31, RZ ;  /* 0x8000001fff0a7210 */ /* 0x000fe20007f1e0ff */
[----:B------:R-:W-:Y:S01]  /*7ba0*/  IMAD.MOV.U32 R20, RZ, RZ, R50 ;  /* 0x000000ffff147224 */ /* 0x000fe200078e0032 */
[----:B------:R-:W-:Y:S02]  /*7bb0*/  MOV R21, R47 ;  /* 0x0000002f00157202 */ /* 0x000fe40000000f00 */
[----:B------:R-:W-:Y:S01]  /*7bc0*/  IADD3.X R11, PT, PT, RZ, ~R32, RZ, P0, !PT ;  /* 0x80000020ff0b7210 */ /* 0x000fe200007fe4ff */
[----:B-1----:R-:W-:Y:S01]  /*7bd0*/  IMAD.U32 R23, RZ, RZ, UR4 ;  /* 0x00000004ff177e24 */ /* 0x002fe2000f8e00ff */
[----:B------:R-:W-:-:S03]  /*7be0*/  MOV R22, UR5 ;  /* 0x0000000500167c02 */ /* 0x000fc60008000f00 */
[-C--:B------:R-:W-:Y:S02]  /*7bf0*/  IMAD R11, R11, R23.reuse, RZ ;  /* 0x000000170b0b7224 */ /* 0x080fe400078e02ff */
[----:B------:R-:W-:-:S04]  /*7c00*/  IMAD.WIDE.U32 R20, R10, R23, R20 ;  /* 0x000000170a147225 */ /* 0x000fc800078e0014 */
[----:B------:R-:W-:Y:S01]  /*7c10*/  IMAD R10, R10, R22, R11 ;  /* 0x000000160a0a7224 */ /* 0x000fe200078e020b */
[----:B------:R-:W-:Y:S01]  /*7c20*/  MOV R50, R20 ;  /* 0x0000001400327202 */ /* 0x000fe20000000f00 */
[----:B------:R-:W-:-:S03]  /*7c30*/  IMAD.MOV.U32 R11, RZ, RZ, R31 ;  /* 0x000000ffff0b7224 */ /* 0x000fc600078e001f */
[----:B------:R-:W-:Y:S02]  /*7c40*/  IADD3 R20, PT, PT, R21, R10, RZ ;  /* 0x0000000a15147210 */ /* 0x000fe40007ffe0ff */
.L_x_83:
[----:B------:R-:W-:Y:S05]  /*7c50*/  BSYNC.RECONVERGENT B0 ;  /* 0x0000000000007941 */ /* 0x000fea0003800200 */
.L_x_81:
        /* <DEDUP_REMOVED lines=17> */
[----:B------:R-:W-:-:S05]  /*7d70*/  @P2 IMAD.MOV.U32 R25, RZ, RZ, R49 ;  /* 0x000000ffff192224 */ /* 0x000fca00078e0031 */
[----:B------:R1:W-:Y:S02]  /*7d80*/  @P2 STG.E.64 desc[UR18][R24.64], R8 ;  /* 0x0000000818002986 */ /* 0x0003e4000c101b12 */
        /* <DEDUP_REMOVED lines=25> */
.L_x_85:
        /* <DEDUP_REMOVED lines=16> */
.L_x_86:
[----:B------:R-:W-:Y:S05]  /*8020*/  BSYNC.RECONVERGENT B0 ;  /* 0x0000000000007941 */ /* 0x000fea0003800200 */
.L_x_84:
        /* <DEDUP_REMOVED lines=43> */
.L_x_88:
        /* <DEDUP_REMOVED lines=16> */
.L_x_89:
[----:B------:R-:W-:Y:S05]  /*83e0*/  BSYNC.RECONVERGENT B0 ;  /* 0x0000000000007941 */ /* 0x000fea0003800200 */
.L_x_87:
        /* <DEDUP_REMOVED lines=43> */
.L_x_91:
        /* <DEDUP_REMOVED lines=16> */
.L_x_92:
[----:B------:R-:W-:Y:S05]  /*87a0*/  BSYNC.RECONVERGENT B0 ;  /* 0x0000000000007941 */ /* 0x000fea0003800200 */
.L_x_90:
        /* <DEDUP_REMOVED lines=12> */
.L_x_80:
[----:B------:R-:W-:Y:S05]  /*8870*/  BSYNC.RECONVERGENT B1 ;  /* 0x0000000000017941 */ /* 0x000fea0003800200 */
.L_x_78:
[----:B------:R-:W-:Y:S01]  /*8880*/  BAR.SYNC.DEFER_BLOCKING 0x0 ;  /* 0x0000000000007b1d */ /* 0x000fe20000010000 */
[----:B------:R-:W-:Y:S01]  /*8890*/  UISETP.GT.AND UP0, UPT, UR13, UR14, UPT ;  /* 0x0000000e0d00728c */ /* 0x000fe2000bf04270 */
[----:B-12---:R-:W-:-:S04]  /*88a0*/  VIADD R2, R30, 0x8 ;  /* 0x000000081e027836 */ /* 0x006fc80000000000 */
[----:B------:R-:W1:Y:S01]  /*88b0*/  LDCU.64 UR4, c[0x0][0x480] ;  /* 0x00009000ff0477ac */ /* 0x000e620008000a00 */
[----:B-----5:R-:W-:Y:S01]  /*88c0*/  STS.128 [R43], R16 ;  /* 0x000000102b007388 */ /* 0x020fe20000000c00 */
[----:B-1----:R-:W-:-:S03]  /*88d0*/  IADD3 R10, P0, PT, R48, UR4, RZ ;  /* 0x00000004300a7c10 */ /* 0x002fc6000ff1e0ff */
[----:B------:R-:W-:Y:S01]  /*88e0*/  STS.128 [R43+0x40], R12 ;  /* 0x0000400c2b007388 */ /* 0x000fe20000000c00 */
[----:B------:R-:W-:Y:S01]  /*88f0*/  IADD3.X R11, PT, PT, R49, UR5, RZ, P0, !PT ;  /* 0x00000005310b7c10 */ /* 0x000fe200087fe4ff */
[----:B------:R-:W-:Y:S06]  /*8900*/  BAR.SYNC.DEFER_BLOCKING 0x0 ;  /* 0x0000000000007b1d */ /* 0x000fec0000010000 */
[----:B------:R-:W1:Y:S04]  /*8910*/  LDS.64 R8, [R42] ;  /* 0x000000002a087984 */ /* 0x000e680000000a00 */
[----:B------:R-:W2:Y:S04]  /*8920*/  LDS.64 R6, [R42+0x120] ;  /* 0x000120002a067984 */ /* 0x000ea80000000a00 */
[----:B------:R-:W3:Y:S04]  /*8930*/  LDS.64 R4, [R42+0x240] ;  /* 0x000240002a047984 */ /* 0x000ee80000000a00 */
[----:B------:R-:W4:Y:S01]  /*8940*/  LDS.64 R42, [R42+0x360] ;  /* 0x000360002a2a7984 */ /* 0x000f220000000a00 */
[----:B-1----:R-:W-:-:S02]  /*8950*/  DMUL R8, R8, R72 ;  /* 0x0000004808087228 */ /* 0x002fc40000000000 */
[-C--:B--2---:R-:W-:Y:S02]  /*8960*/  DMUL R6, R6, R72.reuse ;  /* 0x0000004806067228 */ /* 0x084fe40000000000 */
[-C--:B---3--:R-:W-:Y:S02]  /*8970*/  DMUL R4, R4, R72.reuse ;  /* 0x0000004804047228 */ /* 0x088fe40000000000 */
[----:B----4-:R-:W-:Y:S01]  /*8980*/  DMUL R72, R42, R72 ;  /* 0x000000482a487228 */ /* 0x010fe20000000000 */
[----:B------:R-:W-:Y:S10]  /*8990*/  BRA.U UP0, `(.L_x_93) ;  /* 0x0000000100547547 */ /* 0x000ff4000b800000 */
[----:B------:R-:W1:Y:S01]  /*89a0*/  LDCU.64 UR4, c[0x0][0x468] ;  /* 0x00008d00ff0477ac */ /* 0x000e620008000a00 */
[----:B------:R-:W-:Y:S01]  /*89b0*/  ISETP.GE.AND P3, PT, R0, UR7, PT ;  /* 0x0000000700007c0c */ /* 0x000fe2000bf66270 */
[----:B------:R-:W-:-:S03]  /*89c0*/  VIADD R0, R30, 0x9 ;  /* 0x000000091e007836 */ /* 0x000fc60000000000 */
[----:B------:R-:W-:Y:S01]  /*89d0*/  ISETP.LT.AND P2, PT, R2, UR6, !P3 ;  /* 0x0000000602007c0c */ /* 0x000fe2000df41270 */
[----:B------:R-:W-:Y:S01]  /*89e0*/  VIADD R2, R30, 0xa ;  /* 0x0000000a1e027836 */ /* 0x000fe20000000000 */
[----:B------:R-:W-:Y:S01]  /*89f0*/  ISETP.LT.AND P1, PT, R0, UR6, !P3 ;  /* 0x0000000600007c0c */ /* 0x000fe2000df21270 */
[----:B------:R-:W-:-:S03]  /*8a00*/  VIADD R30, R30, 0xb ;  /* 0x0000000b1e1e7836 */ /* 0x000fc60000000000 */
[----:B------:R-:W-:Y:S02]  /*8a10*/  ISETP.LT.AND P0, PT, R2, UR6, !P3 ;  /* 0x0000000602007c0c */ /* 0x000fe4000df01270 */
[----:B------:R-:W-:Y:S02]  /*8a20*/  ISETP.LT.AND P3, PT, R30, UR6, !P3 ;  /* 0x000000061e007c0c */ /* 0x000fe4000df61270 */
[----:B-1----:R-:W-:-:S03]  /*8a30*/  IADD3 R12, P4, PT, R10, UR4, RZ ;  /* 0x000000040a0c7c10 */ /* 0x002fc6000ff9e0ff */
[----:B------:R-:W-:Y:S01]  /*8a40*/  @P2 STG.E.64 desc[UR18][R10.64], R8 ;  /* 0x000000080a002986 */ /* 0x000fe2000c101b12 */
[----:B------:R-:W-:Y:S02]  /*8a50*/  IADD3.X R13, PT, PT, R11, UR5, RZ, P4, !PT ;  /* 0x000000050b0d7c10 */ /* 0x000fe4000a7fe4ff */
[----:B------:R-:W-:-:S03]  /*8a60*/  IADD3 R2, P4, PT, R12, UR4, RZ ;  /* 0x000000040c027c10 */ /* 0x000fc6000ff9e0ff */
[----:B------:R-:W-:Y:S01]  /*8a70*/  @P1 STG.E.64 desc[UR18][R12.64], R6 ;  /* 0x000000060c001986 */ /* 0x000fe2000c101b12 */
[----:B------:R-:W-:-:S05]  /*8a80*/  IADD3.X R3, PT, PT, R13, UR5, RZ, P4, !PT ;  /* 0x000000050d037c10 */ /* 0x000fca000a7fe4ff */
[----:B------:R1:W-:Y:S02]  /*8a90*/  @P0 STG.E.64 desc[UR18][R2.64], R4 ;  /* 0x0000000402000986 */ /* 0x0003e4000c101b12 */
[----:B-1----:R-:W-:-:S04]  /*8aa0*/  IADD3 R2, P0, PT, R2, UR4, RZ ;  /* 0x0000000402027c10 */ /* 0x002fc8000ff1e0ff */
[----:B------:R-:W-:Y:S01]  /*8ab0*/  IADD3.X R3, PT, PT, R3, UR5, RZ, P0, !PT ;  /* 0x0000000503037c10 */ /* 0x000fe200087fe4ff */
[----:B------:R-:W-:Y:S08]  /*8ac0*/  @!P3 BRA `(.L_x_65) ;  /* 0x0000000c00b8b947 */ /* 0x000ff00003800000 */
[----:B------:R2:W-:Y:S01]  /*8ad0*/  STG.E.64 desc[UR18][R2.64], R72 ;  /* 0x0000004802007986 */ /* 0x0005e2000c101b12 */
[----:B------:R-:W-:Y:S05]  /*8ae0*/  BRA `(.L_x_65) ;  /* 0x0000000c00b07947 */ /* 0x000fea0003800000 */
.L_x_93:
[----:B------:R-:W-:Y:S01]  /*8af0*/  IADD3 R12, P0, PT, R10, -UR8, RZ ;  /* 0x800000080a0c7c10 */ /* 0x000fe2000ff1e0ff */
[----:B------:R-:W-:Y:S03]  /*8b00*/  BSSY.RECONVERGENT B0, `(.L_x_94) ;  /* 0x000002c000007945 */ /* 0x000fe60003800200 */
[----:B------:R-:W-:-:S04]  /*8b10*/  IADD3.X R13, PT, PT, R11, ~UR9, RZ, P0, !PT ;  /* 0x800000090b0d7c10 */ /* 0x000fc800087fe4ff */
[----:B------:R-:W-:-:S04]  /*8b20*/  LOP3.LUT R3, R13, R22, RZ, 0xfc, !PT ;  /* 0x000000160d037212 */ /* 0x000fc800078efcff */
        /* <DEDUP_REMOVED lines=24> */
.L_x_95:
        /* <DEDUP_REMOVED lines=17> */
.L_x_96:
[----:B------:R-:W-:Y:S05]  /*8dc0*/  BSYNC.RECONVERGENT B0 ;  /* 0x0000000000007941 */ /* 0x000fea0003800200 */
.L_x_94:
        /* <DEDUP_REMOVED lines=42> */
.L_x_98:
        /* <DEDUP_REMOVED lines=16> */
.L_x_99:
[----:B------:R-:W-:Y:S05]  /*9170*/  BSYNC.RECONVERGENT B0 ;  /* 0x0000000000007941 */ /* 0x000fea0003800200 */
.L_x_97:
        /* <DEDUP_REMOVED lines=43> */
.L_x_101:
        /* <DEDUP_REMOVED lines=16> */
.L_x_102:
[----:B------:R-:W-:Y:S05]  /*9530*/  BSYNC.RECONVERGENT B0 ;  /* 0x0000000000007941 */ /* 0x000fea0003800200 */
.L_x_100:
        /* <DEDUP_REMOVED lines=22> */
[----:B------:R-:W-:Y:S01]  /*96a0*/  ISETP.NE.U32.AND P0, PT, R23, RZ, PT ;  /* 0x000000ff1700720c */ /* 0x000fe20003f05070 */
[----:B------:R-:W-:-:S06]  /*96b0*/  IMAD.MOV.U32 R5, RZ, RZ, RZ ;  /* 0x000000ffff057224 */ /* 0x000fcc00078e00ff */
[----:B-1----:R-:W1:Y:S02]  /*96c0*/  MUFU.RCP R8, R8 ;  /* 0x0000000800087308 */ /* 0x002e640000001000 */
        /* <DEDUP_REMOVED lines=18> */
.L_x_104:
        /* <DEDUP_REMOVED lines=15> */
.L_x_105:
[----:B------:R-:W-:Y:S05]  /*98e0*/  BSYNC.RECONVERGENT B0 ;  /* 0x0000000000007941 */ /* 0x000fea0003800200 */
.L_x_103:
        /* <DEDUP_REMOVED lines=12> */
.L_x_65:
[----:B------:R-:W-:Y:S05]  /*99b0*/  BSYNC.RECONVERGENT B2 ;  /* 0x0000000000027941 */ /* 0x000fea0003800200 */
.L_x_17:
[----:B------:R-:W-:-:S13]  /*99c0*/  PLOP3.LUT P0, PT, PT, PT, UP1, 0x40, 0x4 ;  /* 0x000000000004781c */ /* 0x000fda0003f0e818 */
[----:B------:R-:W-:Y:S05]  /*99d0*/  @P0 EXIT ;  /* 0x000000000000094d */ /* 0x000fea0003800000 */
[----:B------:R-:W-:Y:S01]  /*99e0*/  BAR.SYNC.DEFER_BLOCKING 0x0 ;  /* 0x0000000000007b1d */ /* 0x000fe20000010000 */
[----:B------:R-:W-:Y:S01]  /*99f0*/  ISETP.NE.AND P0, PT, R54, RZ, PT ;  /* 0x000000ff3600720c */ /* 0x000fe20003f05270 */
[----:B------:R-:W-:-:S04]  /*9a00*/  UIADD3 UR5, UPT, UPT, UR12, 0x1, URZ ;  /* 0x000000010c057890 */ /* 0x000fc8000fffe0ff */
[----:B------:R-:W4:Y:S02]  /*9a10*/  LDCU UR4, c[0x0][0x394] ;  /* 0x00007280ff0477ac */ /* 0x000f240008000800 */
[----:B----4-:R-:W-:-:S04]  /*9a20*/  UISETP.NE.AND UP0, UPT, UR5, UR4, UPT ;  /* 0x000000040500728c */ /* 0x010fc8000bf05270 */
[----:B------:R-:W-:Y:S02]  /*9a30*/  USEL UR5, UR5, URZ, UP0 ;  /* 0x000000ff05057287 */ /* 0x000fe40008000000 */
[----:B------:R-:W-:Y:S10]  /*9a40*/  @P0 EXIT ;  /* 0x000000000000094d */ /* 0x000ff40003800000 */
[----:B------:R-:W-:Y:S02]  /*9a50*/  MOV R0, UR5 ;  /* 0x0000000500007c02 */ /* 0x000fe40008000f00 */
[----:B-12---:R-:W-:Y:S02]  /*9a60*/  MOV R2, UR20 ;  /* 0x0000001400027c02 */ /* 0x006fe40008000f00 */
[----:B------:R-:W-:Y:S01]  /*9a70*/  MOV R3, UR21 ;  /* 0x0000001500037c02 */ /* 0x000fe20008000f00 */
[----:B------:R-:W-:Y:S01]  /*9a80*/  @!PT LDS RZ, [RZ] ;  /* 0x00000000fffff984 */ /* 0x000fe20000000800 */
[----:B------:R-:W-:Y:S01]  /*9a90*/  @!PT LDS RZ, [RZ] ;  /* 0x00000000fffff984 */ /* 0x000fe20000000800 */
[----:B------:R-:W-:Y:S01]  /*9aa0*/  @!PT LDS RZ, [RZ] ;  /* 0x00000000fffff984 */ /* 0x000fe20000000800 */
[----:B------:R-:W-:Y:S01]  /*9ab0*/  @!PT LDS RZ, [RZ] ;  /* 0x00000000fffff984 */ /* 0x000fe20000000800 */
[----:B------:R-:W-:Y:S06]  /*9ac0*/  MEMBAR.ALL.GPU ;  /* 0x0000000000007992 */ /* 0x000fec000000a000 */
[----:B------:R-:W-:-:S00]  /*9ad0*/  ERRBAR ;  /* 0x00000000000079ab */ /* 0x000fc00000000000 */
[----:B------:R-:W-:Y:S06]  /*9ae0*/  CGAERRBAR ;  /* 0x00000000000075ab */ /* 0x000fec0000000000 */
[----:B------:R-:W-:Y:S01]  /*9af0*/  STG.E.STRONG.GPU desc[UR18][R2.64], R0 ;  /* 0x0000000002007986 */ /* 0x000fe2000c10f912 */
[----:B------:R-:W-:Y:S05]  /*9b00*/  EXIT ;  /* 0x000000000000794d */ /* 0x000fea0003800000 */
        .weak           $__internal_0_$__cuda_sm20_div_u64
        .type           $__internal_0_$__cuda_sm20_div_u64,@function
        .size           $__internal_0_$__cuda_sm20_div_u64,(.L_x_107 - $__internal_0_$__cuda_sm20_div_u64)
$__internal_0_$__cuda_sm20_div_u64:
[----:B------:R-:W-:Y:S01]  /*9b10*/  IMAD.MOV.U32 R34, RZ, RZ, R39 ;  /* 0x000000ffff227224 */ /* 0x000fe200078e0027 */
[----:B------:R-:W-:-:S04]  /*9b20*/  MOV R35, R38 ;  /* 0x0000002600237202 */ /* 0x000fc80000000f00 */
[----:B------:R-:W1:Y:S08]  /*9b30*/  I2F.U64.RP R33, R34 ;  /* 0x0000002200217312 */ /* 0x000e700000309000 */
[----:B-1----:R-:W1:Y:S02]  /*9b40*/  MUFU.RCP R33, R33 ;  /* 0x0000002100217308 */ /* 0x002e640000001000 */
[----:B-1----:R-:W-:-:S06]  /*9b50*/  VIADD R33, R33, 0x1ffffffe ;  /* 0x1ffffffe21217836 */ /* 0x002fcc0000000000 */
[----:B------:R-:W1:Y:S02]  /*9b60*/  F2I.U64.TRUNC R56, R33 ;  /* 0x0000002100387311 */ /* 0x000e64000020d800 */
[----:B-1----:R-:W-:-:S04]  /*9b70*/  IMAD.WIDE.U32 R40, R56, R39, RZ ;  /* 0x0000002738287225 */ /* 0x002fc800078e00ff */
[C---:B------:R-:W-:Y:S01]  /*9b80*/  IMAD R34, R56.reuse, R38, R41 ;  /* 0x0000002638227224 */ /* 0x040fe200078e0229 */
[----:B------:R-:W-:Y:S01]  /*9b90*/  IADD3 R35, P1, PT, RZ, -R40, RZ ;  /* 0x80000028ff237210 */ /* 0x000fe20007f3e0ff */
[----:B------:R-:W-:Y:S02]  /*9ba0*/  IMAD.MOV.U32 R41, RZ, RZ, R56 ;  /* 0x000000ffff297224 */ /* 0x000fe400078e0038 */
[----:B------:R-:W-:Y:S02]  /*9bb0*/  IMAD R34, R57, R39, R34 ;  /* 0x0000002739227224 */ /* 0x000fe400078e0222 */
[----:B------:R-:W-:-:S03]  /*9bc0*/  IMAD.HI.U32 R40, R56, R35, RZ ;  /* 0x0000002338287227 */ /* 0x000fc600078e00ff */
[----:B------:R-:W-:-:S05]  /*9bd0*/  IADD3.X R34, PT, PT, RZ, ~R34, RZ, P1, !PT ;  /* 0x80000022ff227210 */ /* 0x000fca0000ffe4ff */
[----:B------:R-:W-:-:S04]  /*9be0*/  IMAD.WIDE.U32 R40, P3, R56, R34, R40 ;  /* 0x0000002238287225 */ /* 0x000fc80007860028 */
[C---:B------:R-:W-:Y:S02]  /*9bf0*/  IMAD R33, R57.reuse, R34, RZ ;  /* 0x0000002239217224 */ /* 0x040fe400078e02ff */
[----:B------:R-:W-:-:S04]  /*9c00*/  IMAD.HI.U32 R35, P2, R57, R35, R40 ;  /* 0x0000002339237227 */ /* 0x000fc80007840028 */
[----:B------:R-:W-:Y:S01]  /*9c10*/  IMAD.HI.U32 R34, R57, R34, RZ ;  /* 0x0000002239227227 */ /* 0x000fe200078e00ff */
[----:B------:R-:W-:-:S04]  /*9c20*/  IADD3 R41, P1, PT, R33, R35, RZ ;  /* 0x0000002321297210 */ /* 0x000fc80007f3e0ff */
[----:B------:R-:W-:Y:S01]  /*9c30*/  IADD3.X R34, PT, PT, R34, R57, RZ, P3, !PT ;  /* 0x0000003922227210 */ /* 0x000fe20001ffe4ff */
[----:B------:R-:W-:-:S03]  /*9c40*/  IMAD.WIDE.U32 R56, R41, R39, RZ ;  /* 0x0000002729387225 */ /* 0x000fc600078e00ff */
[----:B------:R-:W-:Y:S01]  /*9c50*/  IADD3.X R36, PT, PT, RZ, RZ, R34, P1, P2 ;  /* 0x000000ffff247210 */ /* 0x000fe20000fe4422 */
[----:B------:R-:W-:Y:S01]  /*9c60*/  IMAD R34, R41, R38, R57 ;  /* 0x0000002629227224 */ /* 0x000fe200078e0239 */
[----:B------:R-:W-:-:S03]  /*9c70*/  IADD3 R35, P1, PT, RZ, -R56, RZ ;  /* 0x80000038ff237210 */ /* 0x000fc60007f3e0ff */
[----:B------:R-:W-:Y:S02]  /*9c80*/  IMAD R34, R36, R39, R34 ;  /* 0x0000002724227224 */ /* 0x000fe400078e0222 */
[----:B------:R-:W-:-:S04]  /*9c90*/  IMAD.HI.U32 R40, R41, R35, RZ ;  /* 0x0000002329287227 */ /* 0x000fc800078e00ff */
[----:B------:R-:W-:-:S04]  /*9ca0*/  IMAD.X R34, RZ, RZ, ~R34, P1 ;  /* 0x000000ffff227224 */ /* 0x000fc800008e0e22 */
[----:B------:R-:W-:-:S04]  /*9cb0*/  IMAD.WIDE.U32 R40, P3, R41, R34, R40 ;  /* 0x0000002229287225 */ /* 0x000fc80007860028 */
[C---:B------:R-:W-:Y:S02]  /*9cc0*/  IMAD R33, R36.reuse, R34, RZ ;  /* 0x0000002224217224 */ /* 0x040fe400078e02ff */
[----:B------:R-:W-:-:S04]  /*9cd0*/  IMAD.HI.U32 R35, P2, R36, R35, R40 ;  /* 0x0000002324237227 */ /* 0x000fc80007840028 */
[----:B------:R-:W-:Y:S01]  /*9ce0*/  IMAD.HI.U32 R34, R36, R34, RZ ;  /* 0x0000002224227227 */ /* 0x000fe200078e00ff */
[----:B------:R-:W-:-:S03]  /*9cf0*/  IADD3 R35, P1, PT, R33, R35, RZ ;  /* 0x0000002321237210 */ /* 0x000fc60007f3e0ff */
[----:B------:R-:W-:Y:S01]  /*9d00*/  IMAD.MOV.U32 R41, RZ, RZ, RZ ;  /* 0x000000ffff297224 */ /* 0x000fe200078e00ff */
[----:B------:R-:W-:Y:S01]  /*9d10*/  IADD3.X R33, PT, PT, R34, R36, RZ, P3, !PT ;  /* 0x0000002422217210 */ /* 0x000fe20001ffe4ff */
[----:B------:R-:W-:-:S03]  /*9d20*/  IMAD.HI.U32 R40, R35, R32, RZ ;  /* 0x0000002023287227 */ /* 0x000fc600078e00ff */
[----:B------:R-:W-:Y:S01]  /*9d30*/  IADD3.X R33, PT, PT, RZ, RZ, R33, P1, P2 ;  /* 0x000000ffff217210 */ /* 0x000fe20000fe4421 */
[----:B------:R-:W-:-:S04]  /*9d40*/  IMAD.WIDE.U32 R34, R35, R31, R40 ;  /* 0x0000001f23227225 */ /* 0x000fc800078e0028 */
[C---:B------:R-:W-:Y:S02]  /*9d50*/  IMAD R41, R33.reuse, R31, RZ ;  /* 0x0000001f21297224 */ /* 0x040fe400078e02ff */
[----:B------:R-:W-:-:S04]  /*9d60*/  IMAD.HI.U32 R34, P2, R33, R32, R34 ;  /* 0x0000002021227227 */ /* 0x000fc80007840022 */
[----:B------:R-:W-:Y:S01]  /*9d70*/  IMAD.HI.U32 R33, R33, R31, RZ ;  /* 0x0000001f21217227 */ /* 0x000fe200078e00ff */
[----:B------:R-:W-:-:S04]  /*9d80*/  IADD3 R41, P1, PT, R41, R34, RZ ;  /* 0x0000002229297210 */ /* 0x000fc80007f3e0ff */
[----:B------:R-:W-:Y:S01]  /*9d90*/  IADD3.X R33, PT, PT, R33, RZ, RZ, P2, !PT ;  /* 0x000000ff21217210 */ /* 0x000fe200017fe4ff */
[----:B------:R-:W-:-:S04]  /*9da0*/  IMAD.WIDE.U32 R34, R41, R39, RZ ;  /* 0x0000002729227225 */ /* 0x000fc800078e00ff */
[----:B------:R-:W-:Y:S01]  /*9db0*/  IMAD.X R40, RZ, RZ, R33, P1 ;  /* 0x000000ffff287224 */ /* 0x000fe200008e0621 */
[----:B------:R-:W-:Y:S01]  /*9dc0*/  IADD3 R32, P1, PT, -R34, R32, RZ ;  /* 0x0000002022207210 */ /* 0x000fe20007f3e1ff */
[----:B------:R-:W-:-:S03]  /*9dd0*/  IMAD R33, R41, R38, R35 ;  /* 0x0000002629217224 */ /* 0x000fc600078e0223 */
[-C--:B------:R-:W-:Y:S01]  /*9de0*/  ISETP.GE.U32.AND P3, PT, R32, R39.reuse, PT ;  /* 0x000000272000720c */ /* 0x080fe20003f66070 */
[----:B------:R-:W-:Y:S01]  /*9df0*/  IMAD R33, R40, R39, R33 ;  /* 0x0000002728217224 */ /* 0x000fe200078e0221 */
[----:B------:R-:W-:-:S04]  /*9e00*/  IADD3 R34, P2, PT, -R39, R32, RZ ;  /* 0x0000002027227210 */ /* 0x000fc80007f5e1ff */
[----:B------:R-:W-:Y:S02]  /*9e10*/  IADD3.X R31, PT, PT, ~R33, R31, RZ, P1, !PT ;  /* 0x0000001f211f7210 */ /* 0x000fe40000ffe5ff */
[----:B------:R-:W-:Y:S02]  /*9e20*/  IADD3 R36, P1, PT, R41, 0x1, RZ ;  /* 0x0000000129247810 */ /* 0x000fe40007f3e0ff */
[C---:B------:R-:W-:Y:S01]  /*9e30*/  ISETP.GE.U32.AND.EX P3, PT, R31.reuse, R38, PT, P3 ;  /* 0x000000261f00720c */ /* 0x040fe20003f66130 */
[----:B------:R-:W-:Y:S01]  /*9e40*/  IMAD.X R33, R31, 0x1, ~R38, P2 ;  /* 0x000000011f217824 */ /* 0x000fe200010e0e26 */
[----:B------:R-:W-:Y:S02]  /*9e50*/  IADD3.X R35, PT, PT, RZ, R40, RZ, P1, !PT ;  /* 0x00000028ff237210 */ /* 0x000fe40000ffe4ff */
[----:B------:R-:W-:Y:S02]  /*9e60*/  SEL R36, R36, R41, P3 ;  /* 0x0000002924247207 */ /* 0x000fe40001800000 */
[----:B------:R-:W-:-:S02]  /*9e70*/  SEL R34, R34, R32, P3 ;  /* 0x0000002022227207 */ /* 0x000fc40001800000 */
[----:B------:R-:W-:Y:S02]  /*9e80*/  SEL R33, R33, R31, P3 ;  /* 0x0000001f21217207 */ /* 0x000fe40001800000 */
[----:B------:R-:W-:Y:S02]  /*9e90*/  SEL R35, R35, R40, P3 ;  /* 0x0000002823237207 */ /* 0x000fe40001800000 */
[----:B------:R-:W-:Y:S02]  /*9ea0*/  IADD3 R31, P2, PT, R36, 0x1, RZ ;  /* 0x00000001241f7810 */ /* 0x000fe40007f5e0ff */
[----:B------:R-:W-:Y:S02]  /*9eb0*/  ISETP.GE.U32.AND P3, PT, R34, R39, PT ;  /* 0x000000272200720c */ /* 0x000fe40003f66070 */
[----:B------:R-:W-:Y:S01]  /*9ec0*/  ISETP.NE.U32.AND P1, PT, R39, RZ, PT ;  /* 0x000000ff2700720c */ /* 0x000fe20003f25070 */
[----:B------:R-:W-:Y:S01]  /*9ed0*/  IMAD.X R32, RZ, RZ, R35, P2 ;  /* 0x000000ffff207224 */ /* 0x000fe200010e0623 */
[----:B------:R-:W-:-:S02]  /*9ee0*/  ISETP.GE.U32.AND.EX P3, PT, R33, R38, PT, P3 ;  /* 0x000000262100720c */ /* 0x000fc40003f66130 */
[----:B------:R-:W-:Y:S02]  /*9ef0*/  MOV R34, R37 ;  /* 0x0000002500227202 */ /* 0x000fe40000000f00 */
[----:B------:R-:W-:Y:S01]  /*9f00*/  SEL R32, R32, R35, P3 ;  /* 0x0000002320207207 */ /* 0x000fe20001800000 */
[----:B------:R-:W-:Y:S01]  /*9f10*/  IMAD.MOV.U32 R35, RZ, RZ, 0x0 ;  /* 0x00000000ff237424 */ /* 0x000fe200078e00ff */
[----:B------:R-:W-:Y:S02]  /*9f20*/  ISETP.NE.AND.EX P1, PT, R38, RZ, PT, P1 ;  /* 0x000000ff2600720c */ /* 0x000fe40003f25310 */
[----:B------:R-:W-:Y:S02]  /*9f30*/  SEL R31, R31, R36, P3 ;  /* 0x000000241f1f7207 */ /* 0x000fe40001800000 */
[----:B------:R-:W-:Y:S02]  /*9f40*/  SEL R32, R32, 0xffffffff, P1 ;  /* 0xffffffff20207807 */ /* 0x000fe40000800000 */
[----:B------:R-:W-:Y:S01]  /*9f50*/  SEL R31, R31, 0xffffffff, P1 ;  /* 0xffffffff1f1f7807 */ /* 0x000fe20000800000 */
[----:B------:R-:W-:Y:S06]  /*9f60*/  RET.REL.NODEC R34 `(_ZN7cutlass6KernelINS_4gemm6kernel15Rank2KUniversalINS1_11threadblock13MmaMultistageINS1_9GemmShapeILi32ELi32ELi16EEENS_9transform11threadblock28PredicatedTileAccessIteratorINS_11MatrixShapeILi32ELi16EEEdNS_6layout11ColumnMajorELi1ENS8_31PitchLinearWarpStripedThreadMapINS_16PitchLinearShapeILi32ELi16EEELi128ENSG_ILi16ELi2EEELi1EEENS_5ArrayIdLi1ELb1EEELb0ENSD_9NoPermuteEEENS9_25RegularTileAccessIteratorISC_dNSD_43ColumnMajorTensorOpMultiplicandCongruous64bELi1ESJ_Li8EEELNS_4arch14CacheOperation4KindE0ENSA_INSB_ILi16ELi32EEEdNSD_8RowMajorELi0ESJ_SL_Lb0ESM_EENSO_ISU_dNSD_40RowMajorTensorOpMultiplicandCongruous64bELi0ESJ_Li8EEELST_0EdSV_NS4_9MmaPolicyINS1_4warp11MmaTensorOpINS6_ILi16ELi16ELi16EEEdSP_dSX_dSV_NS10_17MmaTensorOpPolicyINSR_3MmaINS6_ILi8ELi8ELi4EEELi32EdSV_dSE_dSV_NSR_13OpMultiplyAddEEENSB_ILi1ELi1EEEEELi1ELb0EbEENSB_ILi0ELi0EEES1B_Li1EEELi3ELNS1_23SharedMemoryClearOptionE0EbEES1E_NS_8epilogue11threadblock8EpilogueIS7_S1A_Li1ENS1G_27PredicatedTileIteratorBlas3INS1G_26OutputTileOptimalThreadMapINS1G_15OutputTileShapeILi32ELi8ELi2ELi1ELi1EEENS1K_ILi1ELi2ELi1ELi1ELi2EEELi128ELi1ELi64EEEdLNS_8BlasModeE1EEENS1F_4warp24FragmentIteratorTensorOpIS12_S15_dNSK_IdLi2ELb1EEESV_EENS1Q_20TileIteratorTensorOpIS12_S15_dSV_EENS1G_18SharedLoadIteratorINS1N_18CompactedThreadMapEdLi8EEENS1F_6thread17LinearCombinationIdLi1EddLNS1Z_9ScaleType4KindE0ELNS_15FloatRoundStyleE2EdEENSB_ILi0ELi4EEELi1ELi1EEENS4_30GemmIdentityThreadblockSwizzleILi1EEELNS_8FillModeE2ELS1O_1EEEEEvNT_6ParamsE) ;  /* 0xffffff6022247950 */ /* 0x000fec0003c3ffff */
.L_x_106:
[----:B------:R-:W-:-:S00]  /*9f70*/  BRA `(.L_x_106) ;  /* 0xfffffffc00fc7947 */ /* 0x000fc0000383ffff */
[----:B------:R-:W-:-:S00]  /*9f80*/  NOP ;  /* 0x0000000000007918 */ /* 0x000fc00000000000 */
[----:B------:R-:W-:-:S00]  /*9f90*/  NOP ;  /* 0x0000000000007918 */ /* 0x000fc00000000000 */
[----:B------:R-:W-:-:S00]  /*9fa0*/  NOP ;  /* 0x0000000000007918 */ /* 0x000fc00000000000 */
[----:B------:R-:W-:-:S00]  /*9fb0*/  NOP ;  /* 0x0000000000007918 */ /* 0x000fc00000000000 */
[----:B------:R-:W-:-:S00]  /*9fc0*/  NOP ;  /* 0x0000000000007918 */ /* 0x000fc00000000000 */
[----:B------:R-:W-:-:S00]  /*9fd0*/  NOP ;  /* 0x0000000000007918 */ /* 0x000fc00000000000 */
[----:B------:R-:W-:-:S00]  /*9fe0*/  NOP ;  /* 0x0000000000007918 */ /* 0x000fc00000000000 */
[----:B------:R-:W-:-:S00]  /*9ff0*/  NOP ;  /* 0x0000000000007918 */ /* 0x000fc00000000000 */
.L_x_107:


//--------------------- .nv.shared._ZN7cutlass6KernelINS_4gemm6kernel15Rank2KUniversalINS1_11threadblock13MmaMultistageINS1_9GemmShapeILi32ELi32ELi16EEENS_9transform11threadblock28PredicatedTileAccessIteratorINS_11MatrixShapeILi32ELi16EEEdNS_6layout11ColumnMajorELi1ENS8_31PitchLinearWarpStripedThreadMapINS_16PitchLinearShapeILi32ELi16EEELi128ENSG_ILi16ELi2EEELi1EEENS_5ArrayIdLi1ELb1EEELb0ENSD_9NoPermuteEEENS9_25RegularTileAccessIteratorISC_dNSD_43ColumnMajorTensorOpMultiplicandCongruous64bELi1ESJ_Li8EEELNS_4arch14CacheOperation4KindE0ENSA_INSB_ILi16ELi32EEEdNSD_8RowMajorELi0ESJ_SL_Lb0ESM_EENSO_ISU_dNSD_40RowMajorTensorOpMultiplicandCongruous64bELi0ESJ_Li8EEELST_0EdSV_NS4_9MmaPolicyINS1_4warp11MmaTensorOpINS6_ILi16ELi16ELi16EEEdSP_dSX_dSV_NS10_17MmaTensorOpPolicyINSR_3MmaINS6_ILi8ELi8ELi4EEELi32EdSV_dSE_dSV_NSR_13OpMultiplyAddEEENSB_ILi1ELi1EEEEELi1ELb0EbEENSB_ILi0ELi0EEES1B_Li1EEELi3ELNS1_23SharedMemoryClearOptionE0EbEES1E_NS_8epilogue11threadblock8EpilogueIS7_S1A_Li1ENS1G_27PredicatedTileIteratorBlas3INS1G_26OutputTileOptimalThreadMapINS1G_15OutputTileShapeILi32ELi8ELi2ELi1ELi1EEENS1K_ILi1ELi2ELi1ELi1ELi2EEELi128ELi1ELi64EEEdLNS_8BlasModeE1EEENS1F_4warp24FragmentIteratorTensorOpIS12_S15_dNSK_IdLi2ELb1EEESV_EENS1Q_20TileIteratorTensorOpIS12_S15_dSV_EENS1G_18SharedLoadIteratorINS1N_18CompactedThreadMapEdLi8EEENS1F_6thread17LinearCombinationIdLi1EddLNS1Z_9ScaleType4KindE0ELNS_15FloatRoundStyleE2EdEENSB_ILi0ELi4EEELi1ELi1EEENS4_30GemmIdentityThreadblockSwizzleILi1EEELNS_8FillModeE2ELS1O_1EEEEEvNT_6ParamsE --------------------------
	.section	.nv.shared._ZN7cutlass6KernelINS_4gemm6kernel15Rank2KUniversalINS1_11threadblock13MmaMultistageINS1_9GemmShapeILi32ELi32ELi16EEENS_9transform11threadblock28PredicatedTileAccessIteratorINS_11MatrixShapeILi32ELi16EEEdNS_6layout11ColumnMajorELi1ENS8_31PitchLinearWarpStripedThreadMapINS_16PitchLinearShapeILi32ELi16EEELi128ENSG_ILi16ELi2EEELi1EEENS_5ArrayIdLi1ELb1EEELb0ENSD_9NoPermuteEEENS9_25RegularTileAccessIteratorISC_dNSD_43ColumnMajorTensorOpMultiplicandCongruous64bELi1ESJ_Li8EEELNS_4arch14CacheOperation4KindE0ENSA_INSB_ILi16ELi32EEEdNSD_8RowMajorELi0ESJ_SL_Lb0ESM_EENSO_ISU_dNSD_40RowMajorTensorOpMultiplicandCongruous64bELi0ESJ_Li8EEELST_0EdSV_NS4_9MmaPolicyINS1_4warp11MmaTensorOpINS6_ILi16ELi16ELi16EEEdSP_dSX_dSV_NS10_17MmaTensorOpPolicyINSR_3MmaINS6_ILi8ELi8ELi4EEELi32EdSV_dSE_dSV_NSR_13OpMultiplyAddEEENSB_ILi1ELi1EEEEELi1ELb0EbEENSB_ILi0ELi0EEES1B_Li1EEELi3ELNS1_23SharedMemoryClearOptionE0EbEES1E_NS_8epilogue11threadblock8EpilogueIS7_S1A_Li1ENS1G_27PredicatedTileIteratorBlas3INS1G_26OutputTileOptimalThreadMapINS1G_15OutputTileShapeILi32ELi8ELi2ELi1ELi1EEENS1K_ILi1ELi2ELi1ELi1ELi2EEELi128ELi1ELi64EEEdLNS_8BlasModeE1EEENS1F_4warp24FragmentIteratorTensorOpIS12_S15_dNSK_IdLi2ELb1EEESV_EENS1Q_20TileIteratorTensorOpIS12_S15_dSV_EENS1G_18SharedLoadIteratorINS1N_18CompactedThreadMapEdLi8EEENS1F_6thread17LinearCombinationIdLi1EddLNS1Z_9ScaleType4KindE0ELNS_15FloatRoundStyleE2EdEENSB_ILi0ELi4EEELi1ELi1EEENS4_30GemmIdentityThreadblockSwizzleILi1EEELNS_8FillModeE2ELS1O_1EEEEEvNT_6ParamsE,"aw",@nobits
	.sectionflags	@""
	.align	16
	.zero		1024


//--------------------- .nv.shared.reserved.0     --------------------------
	.section	.nv.shared.reserved.0,"aw",@nobits
	.weak		__nv_reservedSMEM_offset_0_alias
	.size		__nv_reservedSMEM_offset_0_alias, 0, 64
	.other		__nv_reservedSMEM_offset_0_alias,@"STO_CUDA_RESERVED_SHARED STV_DEFAULT"
__nv_reservedSMEM_offset_0_alias:
	.zero		0
	.zero		64


//--------------------- .nv.global                --------------------------
	.section	.nv.global,"aw",@nobits
.nv.global:
	.type		_ZN39_INTERNAL_feba2590_4_k_cu_3f301e0a_27634cute1_E,@object
	.size		_ZN39_INTERNAL_feba2590_4_k_cu_3f301e0a_27634cute1_E,(_ZN39_INTERNAL_feba2590_4_k_cu_3f301e0a_27634cuda3std3__45__cpo6cbeginE - _ZN39_INTERNAL_feba2590_4_k_cu_3f301e0a_27634cute1_E)
_ZN39_INTERNAL_feba2590_4_k_cu_3f301e0a_27634cute1_E:
	.zero		1
	.type		_ZN39_INTERNAL_feba2590_4_k_cu_3f301e0a_27634cuda3std3__45__cpo6cbeginE,@object
	.size		_ZN39_INTERNAL_feba2590_4_k_cu_3f301e0a_27634cuda3std3__45__cpo6cbeginE,(_ZN39_INTERNAL_feba2590_4_k_cu_3f301e0a_27634cuda3std3__48in_placeE - _ZN39_INTERNAL_feba2590_4_k_cu_3f301e0a_27634cuda3std3__45__cpo6cbeginE)
_ZN39_INTERNAL_feba2590_4_k_cu_3f301e0a_27634cuda3std3__45__cpo6cbeginE:
	.zero		1
	.type		_ZN39_INTERNAL_feba2590_4_k_cu_3f301e0a_27634cuda3std3__48in_placeE,@object
	.size		_ZN39_INTERNAL_feba2590_4_k_cu_3f301e0a_27634cuda3std3__48in_placeE,(_ZN39_INTERNAL_feba2590_4_k_cu_3f301e0a_27634cuda3std6ranges3__45__cpo9iter_moveE - _ZN39_INTERNAL_feba2590_4_k_cu_3f301e0a_27634cuda3std3__48in_placeE)
_ZN39_INTERNAL_feba2590_4_k_cu_3f301e0a_27634cuda3std3__48in_placeE:
	.zero		1
	.type		_ZN39_INTERNAL_feba2590_4_k_cu_3f301e0a_27634cuda3std6ranges3__45__cpo9iter_moveE,@object
	.size		_ZN39_INTERNAL_feba2590_4_k_cu_3f301e0a_27634cuda3std6ranges3__45__cpo9iter_moveE,(_ZN39_INTERNAL_feba2590_4_k_cu_3f301e0a_27634cuda3std3__45__cpo5beginE - _ZN39_INTERNAL_feba2590_4_k_cu_3f301e0a_27634cuda3std6ranges3__45__cpo9iter_moveE)
_ZN39_INTERNAL_feba2590_4_k_cu_3f301e0a_27634cuda3std6ranges3__45__cpo9iter_moveE:
	.zero		1
	.type		_ZN39_INTERNAL_feba2590_4_k_cu_3f301e0a_27634cuda3std3__45__cpo5beginE,@object
	.size		_ZN39_INTERNAL_feba2590_4_k_cu_3f301e0a_27634cuda3std3__45__cpo5beginE,(_ZN39_INTERNAL_feba2590_4_k_cu_3f301e0a_27634cuda3std3__441_GLOBAL__N__feba2590_4_k_cu_3f301e0a_27636ignoreE - _ZN39_INTERNAL_feba2590_4_k_cu_3f301e0a_27634cuda3std3__45__cpo5beginE)
_ZN39_INTERNAL_feba2590_4_k_cu_3f301e0a_27634cuda3std3__45__cpo5beginE:
	.zero		1
	.type		_ZN39_INTERNAL_feba2590_4_k_cu_3f301e0a_27634cuda3std3__441_GLOBAL__N__feba2590_4_k_cu_3f301e0a_27636ignoreE,@object
	.size		_ZN39_INTERNAL_feba2590_4_k_cu_3f301e0a_27634cuda3std3__441_GLOBAL__N__feba2590_4_k_cu_3f301e0a_27636ignoreE,(_ZN39_INTERNAL_feba2590_4_k_cu_3f301e0a_27634cute7productE - _ZN39_INTERNAL_feba2590_4_k_cu_3f301e0a_27634cuda3std3__441_GLOBAL__N__feba2590_4_k_cu_3f301e0a_27636ignoreE)
_ZN39_INTERNAL_feba2590_4_k_cu_3f301e0a_27634cuda3std3__441_GLOBAL__N__feba2590_4_k_cu_3f301e0a_27636ignoreE:
	.zero		1
	.type		_ZN39_INTERNAL_feba2590_4_k_cu_3f301e0a_27634cute7productE,@object
	.size		_ZN39_INTERNAL_feba2590_4_k_cu_3f301e0a_27634cute7productE,(_ZN39_INTERNAL_feba2590_4_k_cu_3f301e0a_27634cuda3std3__45__cpo3endE - _ZN39_INTERNAL_feba2590_4_k_cu_3f301e0a_27634cute7productE)
_ZN39_INTERNAL_feba2590_4_k_cu_3f301e0a_27634cute7productE:
	.zero		1
	.type		_ZN39_INTERNAL_feba2590_4_k_cu_3f301e0a_27634cuda3std3__45__cpo3endE,@object
	.size		_ZN39_INTERNAL_feba2590_4_k_cu_3f301e0a_27634cuda3std3__45__cpo3endE,(_ZN39_INTERNAL_feba2590_4_k_cu_3f301e0a_27634cuda3std3__419piecewise_constructE - _ZN39_INTERNAL_feba2590_4_k_cu_3f301e0a_27634cuda3std3__45__cpo3endE)
_ZN39_INTERNAL_feba2590_4_k_cu_3f301e0a_27634cuda3std3__45__cpo3endE:
	.zero		1
	.type		_ZN39_INTERNAL_feba2590_4_k_cu_3f301e0a_27634cuda3std3__419piecewise_constructE,@object
	.size		_ZN39_INTERNAL_feba2590_4_k_cu_3f301e0a_27634cuda3std3__419piecewise_constructE,(_ZN39_INTERNAL_feba2590_4_k_cu_3f301e0a_27634cuda3std3__45__cpo4cendE - _ZN39_INTERNAL_feba2590_4_k_cu_3f301e0a_27634cuda3std3__419piecewise_constructE)
_ZN39_INTERNAL_feba2590_4_k_cu_3f301e0a_27634cuda3std3__419piecewise_constructE:
	.zero		1
	.type		_ZN39_INTERNAL_feba2590_4_k_cu_3f301e0a_27634cuda3std3__45__cpo4cendE,@object
	.size		_ZN39_INTERNAL_feba2590_4_k_cu_3f301e0a_27634cuda3std3__45__cpo4cendE,(_ZN39_INTERNAL_feba2590_4_k_cu_3f301e0a_27634cuda3std6ranges3__45__cpo4swapE - _ZN39_INTERNAL_feba2590_4_k_cu_3f301e0a_27634cuda3std3__45__cpo4cendE)
_ZN39_INTERNAL_feba2590_4_k_cu_3f301e0a_27634cuda3std3__45__cpo4cendE:
	.zero		1
	.type		_ZN39_INTERNAL_feba2590_4_k_cu_3f301e0a_27634cuda3std6ranges3__45__cpo4swapE,@object
	.size		_ZN39_INTERNAL_feba2590_4_k_cu_3f301e0a_27634cuda3std6ranges3__45__cpo4swapE,(.L_7 - _ZN39_INTERNAL_feba2590_4_k_cu_3f301e0a_27634cuda3std6ranges3__45__cpo4swapE)
_ZN39_INTERNAL_feba2590_4_k_cu_3f301e0a_27634cuda3std6ranges3__45__cpo4swapE:
	.zero		1
.L_7:


//--------------------- .nv.constant0._ZN7cutlass6KernelINS_4gemm6kernel15Rank2KUniversalINS1_11threadblock13MmaMultistageINS1_9GemmShapeILi32ELi32ELi16EEENS_9transform11threadblock28PredicatedTileAccessIteratorINS_11MatrixShapeILi32ELi16EEEdNS_6layout11ColumnMajorELi1ENS8_31PitchLinearWarpStripedThreadMapINS_16PitchLinearShapeILi32ELi16EEELi128ENSG_ILi16ELi2EEELi1EEENS_5ArrayIdLi1ELb1EEELb0ENSD_9NoPermuteEEENS9_25RegularTileAccessIteratorISC_dNSD_43ColumnMajorTensorOpMultiplicandCongruous64bELi1ESJ_Li8EEELNS_4arch14CacheOperation4KindE0ENSA_INSB_ILi16ELi32EEEdNSD_8RowMajorELi0ESJ_SL_Lb0ESM_EENSO_ISU_dNSD_40RowMajorTensorOpMultiplicandCongruous64bELi0ESJ_Li8EEELST_0EdSV_NS4_9MmaPolicyINS1_4warp11MmaTensorOpINS6_ILi16ELi16ELi16EEEdSP_dSX_dSV_NS10_17MmaTensorOpPolicyINSR_3MmaINS6_ILi8ELi8ELi4EEELi32EdSV_dSE_dSV_NSR_13OpMultiplyAddEEENSB_ILi1ELi1EEEEELi1ELb0EbEENSB_ILi0ELi0EEES1B_Li1EEELi3ELNS1_23SharedMemoryClearOptionE0EbEES1E_NS_8epilogue11threadblock8EpilogueIS7_S1A_Li1ENS1G_27PredicatedTileIteratorBlas3INS1G_26OutputTileOptimalThreadMapINS1G_15OutputTileShapeILi32ELi8ELi2ELi1ELi1EEENS1K_ILi1ELi2ELi1ELi1ELi2EEELi128ELi1ELi64EEEdLNS_8BlasModeE1EEENS1F_4warp24FragmentIteratorTensorOpIS12_S15_dNSK_IdLi2ELb1EEESV_EENS1Q_20TileIteratorTensorOpIS12_S15_dSV_EENS1G_18SharedLoadIteratorINS1N_18CompactedThreadMapEdLi8EEENS1F_6thread17LinearCombinationIdLi1EddLNS1Z_9ScaleType4KindE0ELNS_15FloatRoundStyleE2EdEENSB_ILi0ELi4EEELi1ELi1EEENS4_30GemmIdentityThreadblockSwizzleILi1EEELNS_8FillModeE2ELS1O_1EEEEEvNT_6ParamsE --------------------------
	.section	.nv.constant0._ZN7cutlass6KernelINS_4gemm6kernel15Rank2KUniversalINS1_11threadblock13MmaMultistageINS1_9GemmShapeILi32ELi32ELi16EEENS_9transform11threadblock28PredicatedTileAccessIteratorINS_11MatrixShapeILi32ELi16EEEdNS_6layout11ColumnMajorELi1ENS8_31PitchLinearWarpStripedThreadMapINS_16PitchLinearShapeILi32ELi16EEELi128ENSG_ILi16ELi2EEELi1EEENS_5ArrayIdLi1ELb1EEELb0ENSD_9NoPermuteEEENS9_25RegularTileAccessIteratorISC_dNSD_43ColumnMajorTensorOpMultiplicandCongruous64bELi1ESJ_Li8EEELNS_4arch14CacheOperation4KindE0ENSA_INSB_ILi16ELi32EEEdNSD_8RowMajorELi0ESJ_SL_Lb0ESM_EENSO_ISU_dNSD_40RowMajorTensorOpMultiplicandCongruous64bELi0ESJ_Li8EEELST_0EdSV_NS4_9MmaPolicyINS1_4warp11MmaTensorOpINS6_ILi16ELi16ELi16EEEdSP_dSX_dSV_NS10_17MmaTensorOpPolicyINSR_3MmaINS6_ILi8ELi8ELi4EEELi32EdSV_dSE_dSV_NSR_13OpMultiplyAddEEENSB_ILi1ELi1EEEEELi1ELb0EbEENSB_ILi0ELi0EEES1B_Li1EEELi3ELNS1_23SharedMemoryClearOptionE0EbEES1E_NS_8epilogue11threadblock8EpilogueIS7_S1A_Li1ENS1G_27PredicatedTileIteratorBlas3INS1G_26OutputTileOptimalThreadMapINS1G_15OutputTileShapeILi32ELi8ELi2ELi1ELi1EEENS1K_ILi1ELi2ELi1ELi1ELi2EEELi128ELi1ELi64EEEdLNS_8BlasModeE1EEENS1F_4warp24FragmentIteratorTensorOpIS12_S15_dNSK_IdLi2ELb1EEESV_EENS1Q_20TileIteratorTensorOpIS12_S15_dSV_EENS1G_18SharedLoadIteratorINS1N_18CompactedThreadMapEdLi8EEENS1F_6thread17LinearCombinationIdLi1EddLNS1Z_9ScaleType4KindE0ELNS_15FloatRoundStyleE2EdEENSB_ILi0ELi4EEELi1ELi1EEENS4_30GemmIdentityThreadblockSwizzleILi1EEELNS_8FillModeE2ELS1O_1EEEEEvNT_6ParamsE,"a",@progbits
	.sectionflags	@""
	.align	4
.nv.constant0._ZN7cutlass6KernelINS_4gemm6kernel15Rank2KUniversalINS1_11threadblock13MmaMultistageINS1_9GemmShapeILi32ELi32ELi16EEENS_9transform11threadblock28PredicatedTileAccessIteratorINS_11MatrixShapeILi32ELi16EEEdNS_6layout11ColumnMajorELi1ENS8_31PitchLinearWarpStripedThreadMapINS_16PitchLinearShapeILi32ELi16EEELi128ENSG_ILi16ELi2EEELi1EEENS_5ArrayIdLi1ELb1EEELb0ENSD_9NoPermuteEEENS9_25RegularTileAccessIteratorISC_dNSD_43ColumnMajorTensorOpMultiplicandCongruous64bELi1ESJ_Li8EEELNS_4arch14CacheOperation4KindE0ENSA_INSB_ILi16ELi32EEEdNSD_8RowMajorELi0ESJ_SL_Lb0ESM_EENSO_ISU_dNSD_40RowMajorTensorOpMultiplicandCongruous64bELi0ESJ_Li8EEELST_0EdSV_NS4_9MmaPolicyINS1_4warp11MmaTensorOpINS6_ILi16ELi16ELi16EEEdSP_dSX_dSV_NS10_17MmaTensorOpPolicyINSR_3MmaINS6_ILi8ELi8ELi4EEELi32EdSV_dSE_dSV_NSR_13OpMultiplyAddEEENSB_ILi1ELi1EEEEELi1ELb0EbEENSB_ILi0ELi0EEES1B_Li1EEELi3ELNS1_23SharedMemoryClearOptionE0EbEES1E_NS_8epilogue11threadblock8EpilogueIS7_S1A_Li1ENS1G_27PredicatedTileIteratorBlas3INS1G_26OutputTileOptimalThreadMapINS1G_15OutputTileShapeILi32ELi8ELi2ELi1ELi1EEENS1K_ILi1ELi2ELi1ELi1ELi2EEELi128ELi1ELi64EEEdLNS_8BlasModeE1EEENS1F_4warp24FragmentIteratorTensorOpIS12_S15_dNSK_IdLi2ELb1EEESV_EENS1Q_20TileIteratorTensorOpIS12_S15_dSV_EENS1G_18SharedLoadIteratorINS1N_18CompactedThreadMapEdLi8EEENS1F_6thread17LinearCombinationIdLi1EddLNS1Z_9ScaleType4KindE0ELNS_15FloatRoundStyleE2EdEENSB_ILi0ELi4EEELi1ELi1EEENS4_30GemmIdentityThreadblockSwizzleILi1EEELNS_8FillModeE2ELS1O_1EEEEEvNT_6ParamsE:
	.zero		1328


//--------------------- SYMBOLS --------------------------

	.type		.nv.reservedSmem.offset0,@object
	.size		.nv.reservedSmem.offset0,0x4
	.type		.nv.reservedSmem.cap,@object
	.size		.nv.reservedSmem.cap,0x4
